//
// Generated by NVIDIA NVVM Compiler
//
// Compiler Build ID: CL-36424714
// Cuda compilation tools, release 13.0, V13.0.88
// Based on NVVM 20.0.0
//

.version 9.0
.target sm_100
.address_size 64

	// .globl	_Z9detKernelPA10_fPf
// _ZZ9detKernelPA10_fPfE4sign has been demoted
// _ZZ9detKernelPA10_fPfE15fullZeroColoumn has been demoted

.visible .entry _Z9detKernelPA10_fPf(
	.param .u64 .ptr .align 1 _Z9detKernelPA10_fPf_param_0,
	.param .u64 .ptr .align 1 _Z9detKernelPA10_fPf_param_1
)
{
	.reg .pred 	%p<26>;
	.reg .b16 	%rs<4>;
	.reg .b32 	%r<30>;
	.reg .b32 	%f<51>;
	.reg .b64 	%rd<24>;
	// demoted variable
	.shared .align 4 .u32 _ZZ9detKernelPA10_fPfE4sign;
	// demoted variable
	.shared .align 1 .u8 _ZZ9detKernelPA10_fPfE15fullZeroColoumn;
	ld.param.u64 	%rd9, [_Z9detKernelPA10_fPf_param_0];
	ld.param.u64 	%rd10, [_Z9detKernelPA10_fPf_param_1];
	cvta.to.global.u64 	%rd1, %rd9;
	cvta.to.global.u64 	%rd2, %rd10;
	mov.u32 	%r11, %ctaid.x;
	mov.u32 	%r12, %tid.x;
	mad.lo.s32 	%r1, %r11, 10, %r12;
	mov.u32 	%r13, %ctaid.y;
	mov.u32 	%r14, %tid.y;
	mad.lo.s32 	%r15, %r13, 10, %r14;
	setp.gt.s32 	%p2, %r1, 9;
	setp.gt.u32 	%p3, %r15, 9;
	or.pred  	%p4, %p2, %p3;
	@%p4 bra 	$L__BB0_21;
	or.b32  	%r16, %r1, %r15;
	setp.ne.s32 	%p5, %r16, 0;
	@%p5 bra 	$L__BB0_3;
	mov.b32 	%r17, 1;
	st.shared.u32 	[_ZZ9detKernelPA10_fPfE4sign], %r17;
	mov.b16 	%rs1, 0;
	st.shared.u8 	[_ZZ9detKernelPA10_fPfE15fullZeroColoumn], %rs1;
$L__BB0_3:
	mul.wide.u32 	%rd11, %r15, 4;
	add.s64 	%rd3, %rd1, %rd11;
	mul.wide.u32 	%rd12, %r15, 36;
	add.s64 	%rd4, %rd3, %rd12;
	mul.wide.u32 	%rd13, %r1, 40;
	add.s64 	%rd5, %rd1, %rd13;
	add.s64 	%rd6, %rd5, %rd11;
	mov.b32 	%r24, 0;
$L__BB0_4:
	setp.lt.s32 	%p6, %r1, %r24;
	setp.lt.u32 	%p7, %r15, %r24;
	or.pred  	%p8, %p6, %p7;
	@%p8 bra 	$L__BB0_21;
	bar.sync 	0;
	mul.wide.u32 	%rd14, %r24, 40;
	add.s64 	%rd7, %rd1, %rd14;
	mul.wide.u32 	%rd15, %r24, 4;
	add.s64 	%rd8, %rd7, %rd15;
	ld.global.f32 	%f1, [%rd8];
	setp.neu.f32 	%p9, %f1, 0f00000000;
	@%p9 bra 	$L__BB0_16;
	setp.eq.s32 	%p10, %r1, %r24;
	setp.eq.s32 	%p11, %r15, %r24;
	and.pred  	%p1, %p10, %p11;
	not.pred 	%p12, %p1;
	@%p12 bra 	$L__BB0_13;
	mov.u32 	%r27, %r15;
$L__BB0_8:
	mov.u32 	%r5, %r27;
	setp.gt.u32 	%p13, %r5, 8;
	mov.u32 	%r27, %r25;
	@%p13 bra 	$L__BB0_10;
	add.s32 	%r27, %r5, 1;
	mul.wide.u32 	%rd16, %r5, 40;
	add.s64 	%rd17, %rd3, %rd16;
	ld.global.f32 	%f2, [%rd17+40];
	setp.eq.f32 	%p14, %f2, 0f00000000;
	@%p14 bra 	$L__BB0_8;
$L__BB0_10:
	setp.lt.u32 	%p15, %r5, 9;
	setp.gt.u32 	%p16, %r5, 8;
	selp.u16 	%rs2, 1, 0, %p16;
	st.shared.u8 	[_ZZ9detKernelPA10_fPfE15fullZeroColoumn], %rs2;
	@%p15 bra 	$L__BB0_12;
	mov.b32 	%r23, 0;
	st.global.u32 	[%rd2], %r23;
	bra.uni 	$L__BB0_21;
$L__BB0_12:
	ld.shared.u32 	%r20, [_ZZ9detKernelPA10_fPfE4sign];
	neg.s32 	%r21, %r20;
	st.shared.u32 	[_ZZ9detKernelPA10_fPfE4sign], %r21;
	mov.u32 	%r25, %r27;
$L__BB0_13:
	bar.sync 	0;
	ld.shared.u8 	%rs3, [_ZZ9detKernelPA10_fPfE15fullZeroColoumn];
	setp.ne.s16 	%p17, %rs3, 0;
	@%p17 bra 	$L__BB0_21;
	bar.sync 	0;
	@%p12 bra 	$L__BB0_16;
	mul.wide.s32 	%rd18, %r25, 40;
	add.s64 	%rd19, %rd1, %rd18;
	ld.global.f32 	%f3, [%rd4];
	ld.global.f32 	%f4, [%rd19];
	st.global.f32 	[%rd4], %f4;
	st.global.f32 	[%rd19], %f3;
	ld.global.f32 	%f5, [%rd4+4];
	ld.global.f32 	%f6, [%rd19+4];
	st.global.f32 	[%rd4+4], %f6;
	st.global.f32 	[%rd19+4], %f5;
	ld.global.f32 	%f7, [%rd4+8];
	ld.global.f32 	%f8, [%rd19+8];
	st.global.f32 	[%rd4+8], %f8;
	st.global.f32 	[%rd19+8], %f7;
	ld.global.f32 	%f9, [%rd4+12];
	ld.global.f32 	%f10, [%rd19+12];
	st.global.f32 	[%rd4+12], %f10;
	st.global.f32 	[%rd19+12], %f9;
	ld.global.f32 	%f11, [%rd4+16];
	ld.global.f32 	%f12, [%rd19+16];
	st.global.f32 	[%rd4+16], %f12;
	st.global.f32 	[%rd19+16], %f11;
	ld.global.f32 	%f13, [%rd4+20];
	ld.global.f32 	%f14, [%rd19+20];
	st.global.f32 	[%rd4+20], %f14;
	st.global.f32 	[%rd19+20], %f13;
	ld.global.f32 	%f15, [%rd4+24];
	ld.global.f32 	%f16, [%rd19+24];
	st.global.f32 	[%rd4+24], %f16;
	st.global.f32 	[%rd19+24], %f15;
	ld.global.f32 	%f17, [%rd4+28];
	ld.global.f32 	%f18, [%rd19+28];
	st.global.f32 	[%rd4+28], %f18;
	st.global.f32 	[%rd19+28], %f17;
	ld.global.f32 	%f19, [%rd4+32];
	ld.global.f32 	%f20, [%rd19+32];
	st.global.f32 	[%rd4+32], %f20;
	st.global.f32 	[%rd19+32], %f19;
	ld.global.f32 	%f21, [%rd4+36];
	ld.global.f32 	%f22, [%rd19+36];
	st.global.f32 	[%rd4+36], %f22;
	st.global.f32 	[%rd19+36], %f21;
$L__BB0_16:
	bar.sync 	0;
	setp.le.s32 	%p19, %r1, %r24;
	setp.le.u32 	%p20, %r15, %r24;
	or.pred  	%p21, %p19, %p20;
	@%p21 bra 	$L__BB0_18;
	add.s64 	%rd21, %rd5, %rd15;
	ld.global.f32 	%f23, [%rd21];
	ld.global.f32 	%f24, [%rd8];
	div.rn.f32 	%f25, %f23, %f24;
	add.s64 	%rd23, %rd7, %rd11;
	ld.global.f32 	%f26, [%rd23];
	mul.f32 	%f27, %f25, %f26;
	ld.global.f32 	%f28, [%rd6];
	sub.f32 	%f29, %f28, %f27;
	st.global.f32 	[%rd6], %f29;
$L__BB0_18:
	add.s32 	%r24, %r24, 1;
	setp.ne.s32 	%p22, %r24, 9;
	@%p22 bra 	$L__BB0_4;
	setp.ne.s32 	%p23, %r1, 9;
	setp.ne.s32 	%p24, %r15, 9;
	or.pred  	%p25, %p23, %p24;
	@%p25 bra 	$L__BB0_21;
	ld.shared.u32 	%r22, [_ZZ9detKernelPA10_fPfE4sign];
	cvt.rn.f32.s32 	%f30, %r22;
	st.global.f32 	[%rd2], %f30;
	ld.global.f32 	%f31, [%rd1];
	mul.f32 	%f32, %f31, %f30;
	st.global.f32 	[%rd2], %f32;
	ld.global.f32 	%f33, [%rd1+44];
	mul.f32 	%f34, %f33, %f32;
	st.global.f32 	[%rd2], %f34;
	ld.global.f32 	%f35, [%rd1+88];
	mul.f32 	%f36, %f35, %f34;
	st.global.f32 	[%rd2], %f36;
	ld.global.f32 	%f37, [%rd1+132];
	mul.f32 	%f38, %f37, %f36;
	st.global.f32 	[%rd2], %f38;
	ld.global.f32 	%f39, [%rd1+176];
	mul.f32 	%f40, %f39, %f38;
	st.global.f32 	[%rd2], %f40;
	ld.global.f32 	%f41, [%rd1+220];
	mul.f32 	%f42, %f41, %f40;
	st.global.f32 	[%rd2], %f42;
	ld.global.f32 	%f43, [%rd1+264];
	mul.f32 	%f44, %f43, %f42;
	st.global.f32 	[%rd2], %f44;
	ld.global.f32 	%f45, [%rd1+308];
	mul.f32 	%f46, %f45, %f44;
	st.global.f32 	[%rd2], %f46;
	ld.global.f32 	%f47, [%rd1+352];
	mul.f32 	%f48, %f47, %f46;
	st.global.f32 	[%rd2], %f48;
	ld.global.f32 	%f49, [%rd1+396];
	mul.f32 	%f50, %f49, %f48;
	st.global.f32 	[%rd2], %f50;
$L__BB0_21:
	ret;

}
	// .globl	_Z14LUdecompKernelPA10_fS0_S0_
.visible .entry _Z14LUdecompKernelPA10_fS0_S0_(
	.param .u64 .ptr .align 1 _Z14LUdecompKernelPA10_fS0_S0__param_0,
	.param .u64 .ptr .align 1 _Z14LUdecompKernelPA10_fS0_S0__param_1,
	.param .u64 .ptr .align 1 _Z14LUdecompKernelPA10_fS0_S0__param_2
)
{
	.reg .pred 	%p<70>;
	.reg .b32 	%r<21>;
	.reg .b32 	%f<66>;
	.reg .b64 	%rd<29>;

	ld.param.u64 	%rd7, [_Z14LUdecompKernelPA10_fS0_S0__param_0];
	ld.param.u64 	%rd8, [_Z14LUdecompKernelPA10_fS0_S0__param_1];
	ld.param.u64 	%rd9, [_Z14LUdecompKernelPA10_fS0_S0__param_2];
	cvta.to.global.u64 	%rd1, %rd8;
	cvta.to.global.u64 	%rd2, %rd9;
	mov.u32 	%r3, %ctaid.x;
	mov.u32 	%r4, %ntid.x;
	mov.u32 	%r5, %tid.x;
	mad.lo.s32 	%r1, %r3, %r4, %r5;
	mov.u32 	%r6, %ctaid.y;
	mov.u32 	%r7, %ntid.y;
	mov.u32 	%r8, %tid.y;
	mad.lo.s32 	%r9, %r6, %r7, %r8;
	setp.gt.s32 	%p1, %r1, 9;
	setp.gt.u32 	%p2, %r9, 9;
	or.pred  	%p3, %p1, %p2;
	@%p3 bra 	$L__BB1_52;
	cvta.to.global.u64 	%rd10, %rd7;
	mul.wide.s32 	%rd11, %r1, 40;
	add.s64 	%rd12, %rd10, %rd11;
	mul.wide.u32 	%rd13, %r9, 4;
	add.s64 	%rd14, %rd12, %rd13;
	ld.global.f32 	%f19, [%rd14];
	add.s64 	%rd3, %rd2, %rd11;
	add.s64 	%rd15, %rd3, %rd13;
	st.global.f32 	[%rd15], %f19;
	setp.ge.s32 	%p4, %r1, %r9;
	@%p4 bra 	$L__BB1_3;
	add.s64 	%rd21, %rd1, %rd11;
	add.s64 	%rd23, %rd21, %rd13;
	mov.b32 	%r11, 0;
	st.global.u32 	[%rd23], %r11;
	bra.uni 	$L__BB1_5;
$L__BB1_3:
	setp.ne.s32 	%p5, %r1, %r9;
	@%p5 bra 	$L__BB1_5;
	mul.wide.u32 	%rd16, %r1, 40;
	add.s64 	%rd17, %rd1, %rd16;
	mul.wide.u32 	%rd18, %r1, 4;
	add.s64 	%rd19, %rd17, %rd18;
	mov.b32 	%r10, 1065353216;
	st.global.u32 	[%rd19], %r10;
$L__BB1_5:
	bar.sync 	0;
	mul.wide.u32 	%rd24, %r1, 40;
	add.s64 	%rd25, %rd2, %rd24;
	add.s64 	%rd4, %rd25, %rd13;
	add.s64 	%rd27, %rd1, %rd24;
	add.s64 	%rd5, %rd27, %rd13;
	ld.global.f32 	%f1, [%rd2];
	setp.eq.f32 	%p6, %f1, 0f00000000;
	@%p6 bra 	$L__BB1_52;
	ld.global.f32 	%f20, [%rd3];
	div.rn.f32 	%f2, %f20, %f1;
	setp.ne.s32 	%p7, %r9, 0;
	setp.lt.s32 	%p8, %r1, 1;
	add.s64 	%rd6, %rd2, %rd13;
	or.pred  	%p9, %p7, %p8;
	@%p9 bra 	$L__BB1_8;
	mov.b32 	%r12, 0;
	st.global.u32 	[%rd4], %r12;
	st.global.f32 	[%rd5], %f2;
	bra.uni 	$L__BB1_10;
$L__BB1_8:
	setp.lt.s32 	%p10, %r1, 1;
	setp.eq.s32 	%p11, %r9, 0;
	or.pred  	%p12, %p10, %p11;
	@%p12 bra 	$L__BB1_10;
	ld.global.f32 	%f21, [%rd6];
	mul.f32 	%f22, %f2, %f21;
	ld.global.f32 	%f23, [%rd4];
	sub.f32 	%f24, %f23, %f22;
	st.global.f32 	[%rd4], %f24;
$L__BB1_10:
	bar.sync 	0;
	ld.global.f32 	%f3, [%rd2+44];
	setp.eq.f32 	%p13, %f3, 0f00000000;
	@%p13 bra 	$L__BB1_52;
	ld.global.f32 	%f25, [%rd3+4];
	div.rn.f32 	%f4, %f25, %f3;
	setp.eq.s32 	%p14, %r9, 1;
	setp.gt.s32 	%p15, %r1, 1;
	and.pred  	%p16, %p14, %p15;
	@%p16 bra 	$L__BB1_14;
	setp.lt.s32 	%p17, %r1, 2;
	setp.lt.u32 	%p18, %r9, 2;
	or.pred  	%p19, %p17, %p18;
	@%p19 bra 	$L__BB1_15;
	ld.global.f32 	%f26, [%rd6+40];
	mul.f32 	%f27, %f4, %f26;
	ld.global.f32 	%f28, [%rd4];
	sub.f32 	%f29, %f28, %f27;
	st.global.f32 	[%rd4], %f29;
	bra.uni 	$L__BB1_15;
$L__BB1_14:
	mov.b32 	%r13, 0;
	st.global.u32 	[%rd4], %r13;
	st.global.f32 	[%rd5], %f4;
$L__BB1_15:
	bar.sync 	0;
	ld.global.f32 	%f5, [%rd2+88];
	setp.eq.f32 	%p20, %f5, 0f00000000;
	@%p20 bra 	$L__BB1_52;
	ld.global.f32 	%f30, [%rd3+8];
	div.rn.f32 	%f6, %f30, %f5;
	setp.eq.s32 	%p21, %r9, 2;
	setp.gt.s32 	%p22, %r1, 2;
	and.pred  	%p23, %p21, %p22;
	@%p23 bra 	$L__BB1_19;
	setp.lt.s32 	%p24, %r1, 3;
	setp.lt.u32 	%p25, %r9, 3;
	or.pred  	%p26, %p24, %p25;
	@%p26 bra 	$L__BB1_20;
	ld.global.f32 	%f31, [%rd6+80];
	mul.f32 	%f32, %f6, %f31;
	ld.global.f32 	%f33, [%rd4];
	sub.f32 	%f34, %f33, %f32;
	st.global.f32 	[%rd4], %f34;
	bra.uni 	$L__BB1_20;
$L__BB1_19:
	mov.b32 	%r14, 0;
	st.global.u32 	[%rd4], %r14;
	st.global.f32 	[%rd5], %f6;
$L__BB1_20:
	bar.sync 	0;
	ld.global.f32 	%f7, [%rd2+132];
	setp.eq.f32 	%p27, %f7, 0f00000000;
	@%p27 bra 	$L__BB1_52;
	ld.global.f32 	%f35, [%rd3+12];
	div.rn.f32 	%f8, %f35, %f7;
	setp.eq.s32 	%p28, %r9, 3;
	setp.gt.s32 	%p29, %r1, 3;
	and.pred  	%p30, %p28, %p29;
	@%p30 bra 	$L__BB1_24;
	setp.lt.s32 	%p31, %r1, 4;
	setp.lt.u32 	%p32, %r9, 4;
	or.pred  	%p33, %p31, %p32;
	@%p33 bra 	$L__BB1_25;
	ld.global.f32 	%f36, [%rd6+120];
	mul.f32 	%f37, %f8, %f36;
	ld.global.f32 	%f38, [%rd4];
	sub.f32 	%f39, %f38, %f37;
	st.global.f32 	[%rd4], %f39;
	bra.uni 	$L__BB1_25;
$L__BB1_24:
	mov.b32 	%r15, 0;
	st.global.u32 	[%rd4], %r15;
	st.global.f32 	[%rd5], %f8;
$L__BB1_25:
	bar.sync 	0;
	ld.global.f32 	%f9, [%rd2+176];
	setp.eq.f32 	%p34, %f9, 0f00000000;
	@%p34 bra 	$L__BB1_52;
	ld.global.f32 	%f40, [%rd3+16];
	div.rn.f32 	%f10, %f40, %f9;
	setp.eq.s32 	%p35, %r9, 4;
	setp.gt.s32 	%p36, %r1, 4;
	and.pred  	%p37, %p35, %p36;
	@%p37 bra 	$L__BB1_29;
	setp.lt.s32 	%p38, %r1, 5;
	setp.lt.u32 	%p39, %r9, 5;
	or.pred  	%p40, %p38, %p39;
	@%p40 bra 	$L__BB1_30;
	ld.global.f32 	%f41, [%rd6+160];
	mul.f32 	%f42, %f10, %f41;
	ld.global.f32 	%f43, [%rd4];
	sub.f32 	%f44, %f43, %f42;
	st.global.f32 	[%rd4], %f44;
	bra.uni 	$L__BB1_30;
$L__BB1_29:
	mov.b32 	%r16, 0;
	st.global.u32 	[%rd4], %r16;
	st.global.f32 	[%rd5], %f10;
$L__BB1_30:
	bar.sync 	0;
	ld.global.f32 	%f11, [%rd2+220];
	setp.eq.f32 	%p41, %f11, 0f00000000;
	@%p41 bra 	$L__BB1_52;
	ld.global.f32 	%f45, [%rd3+20];
	div.rn.f32 	%f12, %f45, %f11;
	setp.eq.s32 	%p42, %r9, 5;
	setp.gt.s32 	%p43, %r1, 5;
	and.pred  	%p44, %p42, %p43;
	@%p44 bra 	$L__BB1_34;
	setp.lt.s32 	%p45, %r1, 6;
	setp.lt.u32 	%p46, %r9, 6;
	or.pred  	%p47, %p45, %p46;
	@%p47 bra 	$L__BB1_35;
	ld.global.f32 	%f46, [%rd6+200];
	mul.f32 	%f47, %f12, %f46;
	ld.global.f32 	%f48, [%rd4];
	sub.f32 	%f49, %f48, %f47;
	st.global.f32 	[%rd4], %f49;
	bra.uni 	$L__BB1_35;
$L__BB1_34:
	mov.b32 	%r17, 0;
	st.global.u32 	[%rd4], %r17;
	st.global.f32 	[%rd5], %f12;
$L__BB1_35:
	bar.sync 	0;
	ld.global.f32 	%f13, [%rd2+264];
	setp.eq.f32 	%p48, %f13, 0f00000000;
	@%p48 bra 	$L__BB1_52;
	ld.global.f32 	%f50, [%rd3+24];
	div.rn.f32 	%f14, %f50, %f13;
	setp.eq.s32 	%p49, %r9, 6;
	setp.gt.s32 	%p50, %r1, 6;
	and.pred  	%p51, %p49, %p50;
	@%p51 bra 	$L__BB1_39;
	setp.lt.s32 	%p52, %r1, 7;
	setp.lt.u32 	%p53, %r9, 7;
	or.pred  	%p54, %p52, %p53;
	@%p54 bra 	$L__BB1_40;
	ld.global.f32 	%f51, [%rd6+240];
	mul.f32 	%f52, %f14, %f51;
	ld.global.f32 	%f53, [%rd4];
	sub.f32 	%f54, %f53, %f52;
	st.global.f32 	[%rd4], %f54;
	bra.uni 	$L__BB1_40;
$L__BB1_39:
	mov.b32 	%r18, 0;
	st.global.u32 	[%rd4], %r18;
	st.global.f32 	[%rd5], %f14;
$L__BB1_40:
	bar.sync 	0;
	ld.global.f32 	%f15, [%rd2+308];
	setp.eq.f32 	%p55, %f15, 0f00000000;
	@%p55 bra 	$L__BB1_52;
	ld.global.f32 	%f55, [%rd3+28];
	div.rn.f32 	%f16, %f55, %f15;
	setp.eq.s32 	%p56, %r9, 7;
	setp.gt.s32 	%p57, %r1, 7;
	and.pred  	%p58, %p56, %p57;
	@%p58 bra 	$L__BB1_44;
	setp.lt.s32 	%p59, %r1, 8;
	setp.lt.u32 	%p60, %r9, 8;
	or.pred  	%p61, %p59, %p60;
	@%p61 bra 	$L__BB1_45;
	ld.global.f32 	%f56, [%rd6+280];
	mul.f32 	%f57, %f16, %f56;
	ld.global.f32 	%f58, [%rd4];
	sub.f32 	%f59, %f58, %f57;
	st.global.f32 	[%rd4], %f59;
	bra.uni 	$L__BB1_45;
$L__BB1_44:
	mov.b32 	%r19, 0;
	st.global.u32 	[%rd4], %r19;
	st.global.f32 	[%rd5], %f16;
$L__BB1_45:
	bar.sync 	0;
	ld.global.f32 	%f17, [%rd2+352];
	setp.eq.f32 	%p62, %f17, 0f00000000;
	@%p62 bra 	$L__BB1_52;
	ld.global.f32 	%f60, [%rd3+32];
	div.rn.f32 	%f18, %f60, %f17;
	setp.eq.s32 	%p63, %r9, 8;
	setp.gt.s32 	%p64, %r1, 8;
	and.pred  	%p65, %p63, %p64;
	@%p65 bra 	$L__BB1_49;
	setp.lt.s32 	%p66, %r1, 9;
	setp.lt.u32 	%p67, %r9, 9;
	or.pred  	%p68, %p66, %p67;
	@%p68 bra 	$L__BB1_50;
	ld.global.f32 	%f61, [%rd6+320];
	mul.f32 	%f62, %f18, %f61;
	ld.global.f32 	%f63, [%rd4];
	sub.f32 	%f64, %f63, %f62;
	st.global.f32 	[%rd4], %f64;
	bra.uni 	$L__BB1_50;
$L__BB1_49:
	mov.b32 	%r20, 0;
	st.global.u32 	[%rd4], %r20;
	st.global.f32 	[%rd5], %f18;
$L__BB1_50:
	bar.sync 	0;
	ld.global.f32 	%f65, [%rd2+396];
	setp.eq.f32 	%p69, %f65, 0f00000000;
	@%p69 bra 	$L__BB1_52;
	bar.sync 	0;
$L__BB1_52:
	ret;

}
	// .globl	_Z15inversionKernelPA10_fS0_S0_S0_S0_
.visible .entry _Z15inversionKernelPA10_fS0_S0_S0_S0_(
	.param .u64 .ptr .align 1 _Z15inversionKernelPA10_fS0_S0_S0_S0__param_0,
	.param .u64 .ptr .align 1 _Z15inversionKernelPA10_fS0_S0_S0_S0__param_1,
	.param .u64 .ptr .align 1 _Z15inversionKernelPA10_fS0_S0_S0_S0__param_2,
	.param .u64 .ptr .align 1 _Z15inversionKernelPA10_fS0_S0_S0_S0__param_3,
	.param .u64 .ptr .align 1 _Z15inversionKernelPA10_fS0_S0_S0_S0__param_4
)
{
	.reg .pred 	%p<16>;
	.reg .b32 	%r<24>;
	.reg .b32 	%f<200>;
	.reg .b64 	%rd<45>;

	ld.param.u64 	%rd17, [_Z15inversionKernelPA10_fS0_S0_S0_S0__param_1];
	ld.param.u64 	%rd18, [_Z15inversionKernelPA10_fS0_S0_S0_S0__param_2];
	ld.param.u64 	%rd16, [_Z15inversionKernelPA10_fS0_S0_S0_S0__param_3];
	ld.param.u64 	%rd19, [_Z15inversionKernelPA10_fS0_S0_S0_S0__param_4];
	cvta.to.global.u64 	%rd1, %rd18;
	cvta.to.global.u64 	%rd2, %rd17;
	cvta.to.global.u64 	%rd3, %rd19;
	mov.u32 	%r11, %ctaid.x;
	mov.u32 	%r12, %ntid.x;
	mov.u32 	%r13, %tid.x;
	mad.lo.s32 	%r1, %r11, %r12, %r13;
	mov.u32 	%r14, %ctaid.y;
	mov.u32 	%r15, %ntid.y;
	mov.u32 	%r16, %tid.y;
	mad.lo.s32 	%r17, %r14, %r15, %r16;
	setp.gt.s32 	%p1, %r1, 9;
	setp.gt.u32 	%p2, %r17, 9;
	or.pred  	%p3, %p1, %p2;
	@%p3 bra 	$L__BB2_16;
	mul.wide.s32 	%rd20, %r1, 40;
	add.s64 	%rd4, %rd3, %rd20;
	mul.wide.u32 	%rd21, %r17, 4;
	add.s64 	%rd22, %rd4, %rd21;
	mov.b32 	%r18, 0;
	st.global.u32 	[%rd22], %r18;
	bar.sync 	0;
	setp.ne.s32 	%p4, %r17, 0;
	@%p4 bra 	$L__BB2_3;
	mul.wide.s32 	%rd23, %r1, 4;
	add.s64 	%rd24, %rd4, %rd23;
	mov.b32 	%r19, 1065353216;
	st.global.u32 	[%rd24], %r19;
$L__BB2_3:
	setp.ne.s32 	%p5, %r17, 0;
	bar.sync 	0;
	setp.gt.s32 	%p6, %r1, 8;
	or.pred  	%p7, %p5, %p6;
	@%p7 bra 	$L__BB2_14;
	mul.wide.s32 	%rd25, %r1, -36;
	add.s64 	%rd5, %rd4, %rd25;
	mul.wide.s32 	%rd26, %r1, 4;
	add.s64 	%rd27, %rd26, %rd3;
	add.s64 	%rd6, %rd27, 80;
	mov.u32 	%r22, %r1;
	bra.uni 	$L__BB2_10;
$L__BB2_5:
	setp.eq.s32 	%p11, %r6, 0;
	@%p11 bra 	$L__BB2_9;
	mul.wide.u32 	%rd31, %r21, 40;
	add.s64 	%rd7, %rd5, %rd31;
	ld.global.f32 	%f22, [%rd7];
	mad.lo.s64 	%rd32, %rd9, 40, %rd1;
	mul.wide.u32 	%rd33, %r21, 4;
	add.s64 	%rd8, %rd32, %rd33;
	ld.global.f32 	%f23, [%rd8];
	mul.f32 	%f24, %f22, %f23;
	sub.f32 	%f2, %f199, %f24;
	st.global.f32 	[%rd10], %f2;
	setp.eq.s32 	%p12, %r6, 1;
	@%p12 bra 	$L__BB2_9;
	ld.global.f32 	%f25, [%rd7+40];
	ld.global.f32 	%f26, [%rd8+4];
	mul.f32 	%f27, %f25, %f26;
	sub.f32 	%f3, %f2, %f27;
	st.global.f32 	[%rd10], %f3;
	setp.eq.s32 	%p13, %r6, 2;
	@%p13 bra 	$L__BB2_9;
	ld.global.f32 	%f28, [%rd7+80];
	ld.global.f32 	%f29, [%rd8+8];
	mul.f32 	%f30, %f28, %f29;
	sub.f32 	%f31, %f3, %f30;
	st.global.f32 	[%rd10], %f31;
$L__BB2_9:
	setp.eq.s32 	%p14, %r22, 9;
	@%p14 bra 	$L__BB2_14;
$L__BB2_10:
	mov.u32 	%r4, %r22;
	add.s32 	%r22, %r4, 1;
	setp.lt.s32 	%p8, %r4, 0;
	@%p8 bra 	$L__BB2_9;
	cvt.u64.u32 	%rd9, %r22;
	mul.wide.u32 	%rd28, %r22, 40;
	add.s64 	%rd10, %rd5, %rd28;
	ld.global.f32 	%f199, [%rd10];
	and.b32  	%r6, %r22, 3;
	setp.lt.u32 	%p9, %r4, 3;
	mov.b32 	%r21, 0;
	@%p9 bra 	$L__BB2_5;
	and.b32  	%r21, %r22, -4;
	neg.s32 	%r23, %r21;
	add.s64 	%rd30, %rd1, %rd28;
	add.s64 	%rd44, %rd30, 8;
	mov.u64 	%rd43, %rd6;
$L__BB2_13:
	ld.global.f32 	%f7, [%rd43+-80];
	ld.global.f32 	%f8, [%rd44+-8];
	mul.f32 	%f9, %f7, %f8;
	sub.f32 	%f10, %f199, %f9;
	st.global.f32 	[%rd10], %f10;
	ld.global.f32 	%f11, [%rd43+-40];
	ld.global.f32 	%f12, [%rd44+-4];
	mul.f32 	%f13, %f11, %f12;
	sub.f32 	%f14, %f10, %f13;
	st.global.f32 	[%rd10], %f14;
	ld.global.f32 	%f15, [%rd43];
	ld.global.f32 	%f16, [%rd44];
	mul.f32 	%f17, %f15, %f16;
	sub.f32 	%f18, %f14, %f17;
	st.global.f32 	[%rd10], %f18;
	ld.global.f32 	%f19, [%rd43+40];
	ld.global.f32 	%f20, [%rd44+4];
	mul.f32 	%f21, %f19, %f20;
	sub.f32 	%f199, %f18, %f21;
	st.global.f32 	[%rd10], %f199;
	add.s32 	%r23, %r23, 4;
	add.s64 	%rd44, %rd44, 16;
	add.s64 	%rd43, %rd43, 160;
	setp.eq.s32 	%p10, %r23, 0;
	@%p10 bra 	$L__BB2_5;
	bra.uni 	$L__BB2_13;
$L__BB2_14:
	setp.ne.s32 	%p15, %r17, 0;
	bar.sync 	0;
	mul.wide.u32 	%rd34, %r17, 40;
	add.s64 	%rd35, %rd3, %rd34;
	mul.wide.s32 	%rd36, %r1, 4;
	add.s64 	%rd37, %rd35, %rd36;
	ld.global.f32 	%f32, [%rd37];
	add.s64 	%rd38, %rd2, %rd34;
	add.s64 	%rd39, %rd38, %rd36;
	st.global.f32 	[%rd39], %f32;
	bar.sync 	0;
	@%p15 bra 	$L__BB2_16;
	cvta.to.global.u64 	%rd40, %rd16;
	add.s64 	%rd42, %rd2, %rd36;
	ld.global.f32 	%f33, [%rd42+360];
	ld.global.f32 	%f34, [%rd40+396];
	div.rn.f32 	%f35, %f33, %f34;
	st.global.f32 	[%rd42+360], %f35;
	ld.global.f32 	%f36, [%rd42+320];
	ld.global.f32 	%f37, [%rd40+356];
	mul.f32 	%f38, %f37, %f35;
	sub.f32 	%f39, %f36, %f38;
	st.global.f32 	[%rd42+320], %f39;
	ld.global.f32 	%f40, [%rd40+352];
	div.rn.f32 	%f41, %f39, %f40;
	st.global.f32 	[%rd42+320], %f41;
	ld.global.f32 	%f42, [%rd42+280];
	ld.global.f32 	%f43, [%rd40+312];
	mul.f32 	%f44, %f43, %f41;
	sub.f32 	%f45, %f42, %f44;
	st.global.f32 	[%rd42+280], %f45;
	ld.global.f32 	%f46, [%rd40+316];
	mul.f32 	%f47, %f46, %f35;
	sub.f32 	%f48, %f45, %f47;
	st.global.f32 	[%rd42+280], %f48;
	ld.global.f32 	%f49, [%rd40+308];
	div.rn.f32 	%f50, %f48, %f49;
	st.global.f32 	[%rd42+280], %f50;
	ld.global.f32 	%f51, [%rd42+240];
	ld.global.f32 	%f52, [%rd40+268];
	mul.f32 	%f53, %f52, %f50;
	sub.f32 	%f54, %f51, %f53;
	st.global.f32 	[%rd42+240], %f54;
	ld.global.f32 	%f55, [%rd40+272];
	mul.f32 	%f56, %f55, %f41;
	sub.f32 	%f57, %f54, %f56;
	st.global.f32 	[%rd42+240], %f57;
	ld.global.f32 	%f58, [%rd40+276];
	mul.f32 	%f59, %f58, %f35;
	sub.f32 	%f60, %f57, %f59;
	st.global.f32 	[%rd42+240], %f60;
	ld.global.f32 	%f61, [%rd40+264];
	div.rn.f32 	%f62, %f60, %f61;
	st.global.f32 	[%rd42+240], %f62;
	ld.global.f32 	%f63, [%rd42+200];
	ld.global.f32 	%f64, [%rd40+224];
	mul.f32 	%f65, %f64, %f62;
	sub.f32 	%f66, %f63, %f65;
	st.global.f32 	[%rd42+200], %f66;
	ld.global.f32 	%f67, [%rd40+228];
	mul.f32 	%f68, %f67, %f50;
	sub.f32 	%f69, %f66, %f68;
	st.global.f32 	[%rd42+200], %f69;
	ld.global.f32 	%f70, [%rd40+232];
	mul.f32 	%f71, %f70, %f41;
	sub.f32 	%f72, %f69, %f71;
	st.global.f32 	[%rd42+200], %f72;
	ld.global.f32 	%f73, [%rd40+236];
	mul.f32 	%f74, %f73, %f35;
	sub.f32 	%f75, %f72, %f74;
	st.global.f32 	[%rd42+200], %f75;
	ld.global.f32 	%f76, [%rd40+220];
	div.rn.f32 	%f77, %f75, %f76;
	st.global.f32 	[%rd42+200], %f77;
	ld.global.f32 	%f78, [%rd42+160];
	ld.global.f32 	%f79, [%rd40+180];
	mul.f32 	%f80, %f79, %f77;
	sub.f32 	%f81, %f78, %f80;
	st.global.f32 	[%rd42+160], %f81;
	ld.global.f32 	%f82, [%rd40+184];
	mul.f32 	%f83, %f82, %f62;
	sub.f32 	%f84, %f81, %f83;
	st.global.f32 	[%rd42+160], %f84;
	ld.global.f32 	%f85, [%rd40+188];
	mul.f32 	%f86, %f85, %f50;
	sub.f32 	%f87, %f84, %f86;
	st.global.f32 	[%rd42+160], %f87;
	ld.global.f32 	%f88, [%rd40+192];
	mul.f32 	%f89, %f88, %f41;
	sub.f32 	%f90, %f87, %f89;
	st.global.f32 	[%rd42+160], %f90;
	ld.global.f32 	%f91, [%rd40+196];
	mul.f32 	%f92, %f91, %f35;
	sub.f32 	%f93, %f90, %f92;
	st.global.f32 	[%rd42+160], %f93;
	ld.global.f32 	%f94, [%rd40+176];
	div.rn.f32 	%f95, %f93, %f94;
	st.global.f32 	[%rd42+160], %f95;
	ld.global.f32 	%f96, [%rd42+120];
	ld.global.f32 	%f97, [%rd40+136];
	mul.f32 	%f98, %f97, %f95;
	sub.f32 	%f99, %f96, %f98;
	st.global.f32 	[%rd42+120], %f99;
	ld.global.f32 	%f100, [%rd40+140];
	mul.f32 	%f101, %f100, %f77;
	sub.f32 	%f102, %f99, %f101;
	st.global.f32 	[%rd42+120], %f102;
	ld.global.f32 	%f103, [%rd40+144];
	mul.f32 	%f104, %f103, %f62;
	sub.f32 	%f105, %f102, %f104;
	st.global.f32 	[%rd42+120], %f105;
	ld.global.f32 	%f106, [%rd40+148];
	mul.f32 	%f107, %f106, %f50;
	sub.f32 	%f108, %f105, %f107;
	st.global.f32 	[%rd42+120], %f108;
	ld.global.f32 	%f109, [%rd40+152];
	mul.f32 	%f110, %f109, %f41;
	sub.f32 	%f111, %f108, %f110;
	st.global.f32 	[%rd42+120], %f111;
	ld.global.f32 	%f112, [%rd40+156];
	mul.f32 	%f113, %f112, %f35;
	sub.f32 	%f114, %f111, %f113;
	st.global.f32 	[%rd42+120], %f114;
	ld.global.f32 	%f115, [%rd40+132];
	div.rn.f32 	%f116, %f114, %f115;
	st.global.f32 	[%rd42+120], %f116;
	ld.global.f32 	%f117, [%rd42+80];
	ld.global.f32 	%f118, [%rd40+92];
	mul.f32 	%f119, %f118, %f116;
	sub.f32 	%f120, %f117, %f119;
	st.global.f32 	[%rd42+80], %f120;
	ld.global.f32 	%f121, [%rd40+96];
	mul.f32 	%f122, %f121, %f95;
	sub.f32 	%f123, %f120, %f122;
	st.global.f32 	[%rd42+80], %f123;
	ld.global.f32 	%f124, [%rd40+100];
	mul.f32 	%f125, %f124, %f77;
	sub.f32 	%f126, %f123, %f125;
	st.global.f32 	[%rd42+80], %f126;
	ld.global.f32 	%f127, [%rd40+104];
	mul.f32 	%f128, %f127, %f62;
	sub.f32 	%f129, %f126, %f128;
	st.global.f32 	[%rd42+80], %f129;
	ld.global.f32 	%f130, [%rd40+108];
	mul.f32 	%f131, %f130, %f50;
	sub.f32 	%f132, %f129, %f131;
	st.global.f32 	[%rd42+80], %f132;
	ld.global.f32 	%f133, [%rd40+112];
	mul.f32 	%f134, %f133, %f41;
	sub.f32 	%f135, %f132, %f134;
	st.global.f32 	[%rd42+80], %f135;
	ld.global.f32 	%f136, [%rd40+116];
	mul.f32 	%f137, %f136, %f35;
	sub.f32 	%f138, %f135, %f137;
	st.global.f32 	[%rd42+80], %f138;
	ld.global.f32 	%f139, [%rd40+88];
	div.rn.f32 	%f140, %f138, %f139;
	st.global.f32 	[%rd42+80], %f140;
	ld.global.f32 	%f141, [%rd42+40];
	ld.global.f32 	%f142, [%rd40+48];
	mul.f32 	%f143, %f142, %f140;
	sub.f32 	%f144, %f141, %f143;
	st.global.f32 	[%rd42+40], %f144;
	ld.global.f32 	%f145, [%rd40+52];
	mul.f32 	%f146, %f145, %f116;
	sub.f32 	%f147, %f144, %f146;
	st.global.f32 	[%rd42+40], %f147;
	ld.global.f32 	%f148, [%rd40+56];
	mul.f32 	%f149, %f148, %f95;
	sub.f32 	%f150, %f147, %f149;
	st.global.f32 	[%rd42+40], %f150;
	ld.global.f32 	%f151, [%rd40+60];
	mul.f32 	%f152, %f151, %f77;
	sub.f32 	%f153, %f150, %f152;
	st.global.f32 	[%rd42+40], %f153;
	ld.global.f32 	%f154, [%rd40+64];
	mul.f32 	%f155, %f154, %f62;
	sub.f32 	%f156, %f153, %f155;
	st.global.f32 	[%rd42+40], %f156;
	ld.global.f32 	%f157, [%rd40+68];
	mul.f32 	%f158, %f157, %f50;
	sub.f32 	%f159, %f156, %f158;
	st.global.f32 	[%rd42+40], %f159;
	ld.global.f32 	%f160, [%rd40+72];
	mul.f32 	%f161, %f160, %f41;
	sub.f32 	%f162, %f159, %f161;
	st.global.f32 	[%rd42+40], %f162;
	ld.global.f32 	%f163, [%rd40+76];
	mul.f32 	%f164, %f163, %f35;
	sub.f32 	%f165, %f162, %f164;
	st.global.f32 	[%rd42+40], %f165;
	ld.global.f32 	%f166, [%rd40+44];
	div.rn.f32 	%f167, %f165, %f166;
	st.global.f32 	[%rd42+40], %f167;
	ld.global.f32 	%f168, [%rd42];
	ld.global.f32 	%f169, [%rd40+4];
	mul.f32 	%f170, %f169, %f167;
	sub.f32 	%f171, %f168, %f170;
	st.global.f32 	[%rd42], %f171;
	ld.global.f32 	%f172, [%rd40+8];
	mul.f32 	%f173, %f172, %f140;
	sub.f32 	%f174, %f171, %f173;
	st.global.f32 	[%rd42], %f174;
	ld.global.f32 	%f175, [%rd40+12];
	mul.f32 	%f176, %f175, %f116;
	sub.f32 	%f177, %f174, %f176;
	st.global.f32 	[%rd42], %f177;
	ld.global.f32 	%f178, [%rd40+16];
	mul.f32 	%f179, %f178, %f95;
	sub.f32 	%f180, %f177, %f179;
	st.global.f32 	[%rd42], %f180;
	ld.global.f32 	%f181, [%rd40+20];
	mul.f32 	%f182, %f181, %f77;
	sub.f32 	%f183, %f180, %f182;
	st.global.f32 	[%rd42], %f183;
	ld.global.f32 	%f184, [%rd40+24];
	mul.f32 	%f185, %f184, %f62;
	sub.f32 	%f186, %f183, %f185;
	st.global.f32 	[%rd42], %f186;
	ld.global.f32 	%f187, [%rd40+28];
	mul.f32 	%f188, %f187, %f50;
	sub.f32 	%f189, %f186, %f188;
	st.global.f32 	[%rd42], %f189;
	ld.global.f32 	%f190, [%rd40+32];
	mul.f32 	%f191, %f190, %f41;
	sub.f32 	%f192, %f189, %f191;
	st.global.f32 	[%rd42], %f192;
	ld.global.f32 	%f193, [%rd40+36];
	mul.f32 	%f194, %f193, %f35;
	sub.f32 	%f195, %f192, %f194;
	st.global.f32 	[%rd42], %f195;
	ld.global.f32 	%f196, [%rd40];
	div.rn.f32 	%f197, %f195, %f196;
	st.global.f32 	[%rd42], %f197;
$L__BB2_16:
	ret;

}
	// .globl	_Z16inversionKernel1PA10_fS0_S0_S0_S0_
.visible .entry _Z16inversionKernel1PA10_fS0_S0_S0_S0_(
	.param .u64 .ptr .align 1 _Z16inversionKernel1PA10_fS0_S0_S0_S0__param_0,
	.param .u64 .ptr .align 1 _Z16inversionKernel1PA10_fS0_S0_S0_S0__param_1,
	.param .u64 .ptr .align 1 _Z16inversionKernel1PA10_fS0_S0_S0_S0__param_2,
	.param .u64 .ptr .align 1 _Z16inversionKernel1PA10_fS0_S0_S0_S0__param_3,
	.param .u64 .ptr .align 1 _Z16inversionKernel1PA10_fS0_S0_S0_S0__param_4
)
{
	.reg .pred 	%p<36>;
	.reg .b16 	%rs<23>;
	.reg .b32 	%r<90>;
	.reg .b32 	%f<272>;
	.reg .b64 	%rd<78>;

	ld.param.u64 	%rd22, [_Z16inversionKernel1PA10_fS0_S0_S0_S0__param_1];
	ld.param.u64 	%rd24, [_Z16inversionKernel1PA10_fS0_S0_S0_S0__param_2];
	ld.param.u64 	%rd23, [_Z16inversionKernel1PA10_fS0_S0_S0_S0__param_3];
	ld.param.u64 	%rd25, [_Z16inversionKernel1PA10_fS0_S0_S0_S0__param_4];
	cvta.to.global.u64 	%rd1, %rd24;
	cvta.to.global.u64 	%rd2, %rd25;
	mov.u32 	%r36, %ctaid.x;
	mov.u32 	%r37, %ntid.x;
	mov.u32 	%r38, %tid.x;
	mad.lo.s32 	%r39, %r36, %r37, %r38;
	mov.u32 	%r40, %ctaid.y;
	mov.u32 	%r41, %ntid.y;
	mul.lo.s32 	%r42, %r40, %r41;
	mov.u32 	%r43, %tid.y;
	setp.gt.s32 	%p1, %r39, 0;
	or.b32  	%r44, %r42, %r43;
	setp.ne.s32 	%p2, %r44, 0;
	or.pred  	%p3, %p1, %p2;
	@%p3 bra 	$L__BB3_43;
	mov.b32 	%r75, 0;
	st.global.u32 	[%rd2], %r75;
	st.global.u32 	[%rd2+4], %r75;
	st.global.u32 	[%rd2+8], %r75;
	st.global.u32 	[%rd2+12], %r75;
	st.global.u32 	[%rd2+16], %r75;
	st.global.u32 	[%rd2+20], %r75;
	st.global.u32 	[%rd2+24], %r75;
	st.global.u32 	[%rd2+28], %r75;
	st.global.u32 	[%rd2+32], %r75;
	st.global.u32 	[%rd2+36], %r75;
	st.global.u32 	[%rd2+40], %r75;
	st.global.u32 	[%rd2+44], %r75;
	st.global.u32 	[%rd2+48], %r75;
	st.global.u32 	[%rd2+52], %r75;
	st.global.u32 	[%rd2+56], %r75;
	st.global.u32 	[%rd2+60], %r75;
	st.global.u32 	[%rd2+64], %r75;
	st.global.u32 	[%rd2+68], %r75;
	st.global.u32 	[%rd2+72], %r75;
	st.global.u32 	[%rd2+76], %r75;
	st.global.u32 	[%rd2+80], %r75;
	st.global.u32 	[%rd2+84], %r75;
	st.global.u32 	[%rd2+88], %r75;
	st.global.u32 	[%rd2+92], %r75;
	st.global.u32 	[%rd2+96], %r75;
	st.global.u32 	[%rd2+100], %r75;
	st.global.u32 	[%rd2+104], %r75;
	st.global.u32 	[%rd2+108], %r75;
	st.global.u32 	[%rd2+112], %r75;
	st.global.u32 	[%rd2+116], %r75;
	st.global.u32 	[%rd2+120], %r75;
	st.global.u32 	[%rd2+124], %r75;
	st.global.u32 	[%rd2+128], %r75;
	st.global.u32 	[%rd2+132], %r75;
	st.global.u32 	[%rd2+136], %r75;
	st.global.u32 	[%rd2+140], %r75;
	st.global.u32 	[%rd2+144], %r75;
	st.global.u32 	[%rd2+148], %r75;
	st.global.u32 	[%rd2+152], %r75;
	st.global.u32 	[%rd2+156], %r75;
	st.global.u32 	[%rd2+160], %r75;
	st.global.u32 	[%rd2+164], %r75;
	st.global.u32 	[%rd2+168], %r75;
	st.global.u32 	[%rd2+172], %r75;
	st.global.u32 	[%rd2+176], %r75;
	st.global.u32 	[%rd2+180], %r75;
	st.global.u32 	[%rd2+184], %r75;
	st.global.u32 	[%rd2+188], %r75;
	st.global.u32 	[%rd2+192], %r75;
	st.global.u32 	[%rd2+196], %r75;
	st.global.u32 	[%rd2+200], %r75;
	st.global.u32 	[%rd2+204], %r75;
	st.global.u32 	[%rd2+208], %r75;
	st.global.u32 	[%rd2+212], %r75;
	st.global.u32 	[%rd2+216], %r75;
	st.global.u32 	[%rd2+220], %r75;
	st.global.u32 	[%rd2+224], %r75;
	st.global.u32 	[%rd2+228], %r75;
	st.global.u32 	[%rd2+232], %r75;
	st.global.u32 	[%rd2+236], %r75;
	st.global.u32 	[%rd2+240], %r75;
	st.global.u32 	[%rd2+244], %r75;
	st.global.u32 	[%rd2+248], %r75;
	st.global.u32 	[%rd2+252], %r75;
	st.global.u32 	[%rd2+256], %r75;
	st.global.u32 	[%rd2+260], %r75;
	st.global.u32 	[%rd2+264], %r75;
	st.global.u32 	[%rd2+268], %r75;
	st.global.u32 	[%rd2+272], %r75;
	st.global.u32 	[%rd2+276], %r75;
	st.global.u32 	[%rd2+280], %r75;
	st.global.u32 	[%rd2+284], %r75;
	st.global.u32 	[%rd2+288], %r75;
	st.global.u32 	[%rd2+292], %r75;
	st.global.u32 	[%rd2+296], %r75;
	st.global.u32 	[%rd2+300], %r75;
	st.global.u32 	[%rd2+304], %r75;
	st.global.u32 	[%rd2+308], %r75;
	st.global.u32 	[%rd2+312], %r75;
	st.global.u32 	[%rd2+316], %r75;
	add.s64 	%rd3, %rd2, 320;
	st.global.u32 	[%rd2+320], %r75;
	st.global.u32 	[%rd2+324], %r75;
	st.global.u32 	[%rd2+328], %r75;
	st.global.u32 	[%rd2+332], %r75;
	st.global.u32 	[%rd2+336], %r75;
	st.global.u32 	[%rd2+340], %r75;
	st.global.u32 	[%rd2+344], %r75;
	st.global.u32 	[%rd2+348], %r75;
	st.global.u32 	[%rd2+352], %r75;
	st.global.u32 	[%rd2+356], %r75;
	st.global.u32 	[%rd2+360], %r75;
	st.global.u32 	[%rd2+364], %r75;
	st.global.u32 	[%rd2+368], %r75;
	st.global.u32 	[%rd2+372], %r75;
	st.global.u32 	[%rd2+376], %r75;
	st.global.u32 	[%rd2+380], %r75;
	st.global.u32 	[%rd2+384], %r75;
	st.global.u32 	[%rd2+388], %r75;
	st.global.u32 	[%rd2+392], %r75;
	st.global.u32 	[%rd2+396], %r75;
	cvta.to.global.u64 	%rd4, %rd22;
	cvta.to.global.u64 	%rd5, %rd23;
	mov.b16 	%rs18, 0;
	mov.u16 	%rs19, %rs18;
$L__BB3_2:
	add.s32 	%r2, %r75, 1;
	add.s16 	%rs18, %rs18, 1;
	add.s16 	%rs19, %rs19, 1;
	setp.eq.s32 	%p4, %r75, 0;
	mul.wide.u32 	%rd26, %r75, 4;
	add.s64 	%rd6, %rd2, %rd26;
	@%p4 bra 	$L__BB3_12;
	mov.b32 	%r47, 0;
	st.global.u32 	[%rd6], %r47;
	setp.eq.s32 	%p5, %r75, 1;
	@%p5 bra 	$L__BB3_12;
	mov.b32 	%r48, 0;
	st.global.u32 	[%rd6+40], %r48;
	setp.eq.s32 	%p6, %r75, 2;
	@%p6 bra 	$L__BB3_12;
	mov.b32 	%r49, 0;
	st.global.u32 	[%rd6+80], %r49;
	setp.eq.s32 	%p7, %r75, 3;
	@%p7 bra 	$L__BB3_12;
	mov.b32 	%r50, 0;
	st.global.u32 	[%rd6+120], %r50;
	setp.eq.s32 	%p8, %r75, 4;
	@%p8 bra 	$L__BB3_12;
	mov.b32 	%r51, 0;
	st.global.u32 	[%rd6+160], %r51;
	setp.eq.s32 	%p9, %r75, 5;
	@%p9 bra 	$L__BB3_12;
	mov.b32 	%r52, 0;
	st.global.u32 	[%rd6+200], %r52;
	setp.eq.s32 	%p10, %r75, 6;
	@%p10 bra 	$L__BB3_12;
	mov.b32 	%r53, 0;
	st.global.u32 	[%rd6+240], %r53;
	setp.eq.s32 	%p11, %r75, 7;
	@%p11 bra 	$L__BB3_12;
	mov.b32 	%r54, 0;
	st.global.u32 	[%rd6+280], %r54;
	setp.eq.s32 	%p12, %r75, 8;
	@%p12 bra 	$L__BB3_12;
	mov.b32 	%r55, 0;
	st.global.u32 	[%rd6+320], %r55;
$L__BB3_12:
	mul.wide.u32 	%rd27, %r75, 36;
	add.s64 	%rd28, %rd6, %rd27;
	add.s64 	%rd30, %rd28, %rd26;
	mov.b32 	%r56, 1065353216;
	st.global.u32 	[%rd30], %r56;
	setp.gt.u32 	%p13, %r75, 8;
	@%p13 bra 	$L__BB3_26;
	mov.b32 	%r79, 0;
	mov.b16 	%rs20, 0;
	mov.u16 	%rs21, %rs20;
	mov.u32 	%r80, %r2;
	mov.u32 	%r81, %r75;
$L__BB3_14:
	mov.u32 	%r13, %r81;
	add.s16 	%rs15, %rs19, %rs21;
	cvt.u32.u16 	%r59, %rs15;
	and.b32  	%r14, %r59, 15;
	add.s32 	%r60, %r75, %r79;
	add.s32 	%r81, %r13, 1;
	mul.wide.u32 	%rd31, %r13, 40;
	add.s64 	%rd11, %rd6, %rd31;
	mov.b32 	%r77, 0;
	st.global.u32 	[%rd11+40], %r77;
	setp.lt.u32 	%p14, %r60, 15;
	mov.f32 	%f266, 0f00000000;
	@%p14 bra 	$L__BB3_15;
	bra.uni 	$L__BB3_44;
$L__BB3_15:
	and.b32  	%r61, %r80, 15;
	setp.eq.s32 	%p16, %r61, 0;
	@%p16 bra 	$L__BB3_25;
	mul.wide.u32 	%rd35, %r13, 40;
	add.s64 	%rd36, %rd1, %rd35;
	add.s64 	%rd7, %rd36, 40;
	add.s32 	%r62, %r14, -1;
	setp.lt.u32 	%p17, %r62, 7;
	@%p17 bra 	$L__BB3_18;
	mul.wide.u32 	%rd37, %r77, 40;
	add.s64 	%rd38, %rd6, %rd37;
	ld.global.f32 	%f87, [%rd38];
	mul.wide.u32 	%rd39, %r77, 4;
	add.s64 	%rd40, %rd1, %rd39;
	mul.wide.u32 	%rd41, %r81, 40;
	add.s64 	%rd42, %rd40, %rd41;
	ld.global.f32 	%f88, [%rd42];
	mul.f32 	%f89, %f87, %f88;
	sub.f32 	%f90, %f266, %f89;
	st.global.f32 	[%rd11+40], %f90;
	ld.global.f32 	%f91, [%rd38+40];
	add.s64 	%rd43, %rd7, %rd39;
	ld.global.f32 	%f92, [%rd43+4];
	mul.f32 	%f93, %f91, %f92;
	sub.f32 	%f94, %f90, %f93;
	st.global.f32 	[%rd11+40], %f94;
	ld.global.f32 	%f95, [%rd38+80];
	ld.global.f32 	%f96, [%rd43+8];
	mul.f32 	%f97, %f95, %f96;
	sub.f32 	%f98, %f94, %f97;
	st.global.f32 	[%rd11+40], %f98;
	ld.global.f32 	%f99, [%rd38+120];
	ld.global.f32 	%f100, [%rd43+12];
	mul.f32 	%f101, %f99, %f100;
	sub.f32 	%f102, %f98, %f101;
	st.global.f32 	[%rd11+40], %f102;
	ld.global.f32 	%f103, [%rd38+160];
	ld.global.f32 	%f104, [%rd43+16];
	mul.f32 	%f105, %f103, %f104;
	sub.f32 	%f106, %f102, %f105;
	st.global.f32 	[%rd11+40], %f106;
	ld.global.f32 	%f107, [%rd38+200];
	ld.global.f32 	%f108, [%rd43+20];
	mul.f32 	%f109, %f107, %f108;
	sub.f32 	%f110, %f106, %f109;
	st.global.f32 	[%rd11+40], %f110;
	ld.global.f32 	%f111, [%rd38+240];
	ld.global.f32 	%f112, [%rd43+24];
	mul.f32 	%f113, %f111, %f112;
	sub.f32 	%f114, %f110, %f113;
	st.global.f32 	[%rd11+40], %f114;
	ld.global.f32 	%f115, [%rd38+280];
	ld.global.f32 	%f116, [%rd43+28];
	mul.f32 	%f117, %f115, %f116;
	sub.f32 	%f266, %f114, %f117;
	st.global.f32 	[%rd11+40], %f266;
	add.s32 	%r77, %r77, 8;
$L__BB3_18:
	and.b32  	%r63, %r14, 7;
	setp.eq.s32 	%p18, %r63, 0;
	@%p18 bra 	$L__BB3_25;
	add.s16 	%rs16, %rs18, %rs20;
	cvt.u32.u16 	%r64, %rs16;
	and.b32  	%r65, %r64, 7;
	and.b32  	%r6, %r64, 3;
	add.s32 	%r66, %r65, -1;
	setp.lt.u32 	%p19, %r66, 3;
	@%p19 bra 	$L__BB3_21;
	mul.wide.u32 	%rd44, %r77, 40;
	add.s64 	%rd45, %rd6, %rd44;
	ld.global.f32 	%f118, [%rd45];
	mul.wide.u32 	%rd46, %r77, 4;
	add.s64 	%rd47, %rd1, %rd46;
	mul.wide.u32 	%rd48, %r81, 40;
	add.s64 	%rd49, %rd47, %rd48;
	ld.global.f32 	%f119, [%rd49];
	mul.f32 	%f120, %f118, %f119;
	sub.f32 	%f121, %f266, %f120;
	st.global.f32 	[%rd11+40], %f121;
	ld.global.f32 	%f122, [%rd45+40];
	add.s64 	%rd50, %rd7, %rd46;
	ld.global.f32 	%f123, [%rd50+4];
	mul.f32 	%f124, %f122, %f123;
	sub.f32 	%f125, %f121, %f124;
	st.global.f32 	[%rd11+40], %f125;
	ld.global.f32 	%f126, [%rd45+80];
	ld.global.f32 	%f127, [%rd50+8];
	mul.f32 	%f128, %f126, %f127;
	sub.f32 	%f129, %f125, %f128;
	st.global.f32 	[%rd11+40], %f129;
	ld.global.f32 	%f130, [%rd45+120];
	ld.global.f32 	%f131, [%rd50+12];
	mul.f32 	%f132, %f130, %f131;
	sub.f32 	%f266, %f129, %f132;
	st.global.f32 	[%rd11+40], %f266;
	add.s32 	%r77, %r77, 4;
$L__BB3_21:
	setp.eq.s32 	%p20, %r6, 0;
	@%p20 bra 	$L__BB3_25;
	mul.wide.u32 	%rd51, %r77, 40;
	add.s64 	%rd8, %rd6, %rd51;
	ld.global.f32 	%f133, [%rd8];
	mul.wide.u32 	%rd52, %r77, 4;
	add.s64 	%rd53, %rd1, %rd52;
	mul.wide.u32 	%rd54, %r81, 40;
	add.s64 	%rd55, %rd53, %rd54;
	ld.global.f32 	%f134, [%rd55];
	mul.f32 	%f135, %f133, %f134;
	sub.f32 	%f6, %f266, %f135;
	st.global.f32 	[%rd11+40], %f6;
	setp.eq.s32 	%p21, %r6, 1;
	@%p21 bra 	$L__BB3_25;
	ld.global.f32 	%f136, [%rd8+40];
	mul.wide.u32 	%rd56, %r77, 4;
	add.s64 	%rd9, %rd7, %rd56;
	ld.global.f32 	%f137, [%rd9+4];
	mul.f32 	%f138, %f136, %f137;
	sub.f32 	%f7, %f6, %f138;
	st.global.f32 	[%rd11+40], %f7;
	setp.eq.s32 	%p22, %r6, 2;
	@%p22 bra 	$L__BB3_25;
	ld.global.f32 	%f139, [%rd8+80];
	ld.global.f32 	%f140, [%rd9+8];
	mul.f32 	%f141, %f139, %f140;
	sub.f32 	%f142, %f7, %f141;
	st.global.f32 	[%rd11+40], %f142;
$L__BB3_25:
	add.s32 	%r80, %r13, 2;
	setp.ne.s32 	%p23, %r80, 10;
	add.s32 	%r79, %r79, 1;
	add.s16 	%rs21, %rs21, 1;
	add.s16 	%rs20, %rs20, 1;
	@%p23 bra 	$L__BB3_14;
$L__BB3_26:
	mul.wide.u32 	%rd57, %r75, 4;
	add.s64 	%rd10, %rd4, %rd57;
	mov.b32 	%r84, 9;
	mov.b32 	%r83, 0;
	mov.b16 	%rs22, 0;
$L__BB3_27:
	mov.u32 	%r21, %r84;
	add.s32 	%r22, %r83, -1;
	mul.wide.u32 	%rd58, %r21, 40;
	add.s64 	%rd59, %rd6, %rd58;
	ld.global.f32 	%f271, [%rd59];
	add.s64 	%rd18, %rd10, %rd58;
	st.global.f32 	[%rd18], %f271;
	setp.gt.u32 	%p24, %r21, 8;
	add.s64 	%rd19, %rd5, %rd58;
	@%p24 bra 	$L__BB3_41;
	setp.lt.u32 	%p25, %r22, 15;
	mov.u32 	%r87, %r21;
	@%p25 bra 	$L__BB3_31;
	and.b32  	%r23, %r83, -16;
	mov.b32 	%r86, 0;
	mov.u32 	%r87, %r21;
$L__BB3_30:
	.pragma "nounroll";
	mul.wide.u32 	%rd60, %r87, 4;
	add.s64 	%rd61, %rd19, %rd60;
	ld.global.f32 	%f143, [%rd61+4];
	mul.wide.u32 	%rd62, %r87, 40;
	add.s64 	%rd63, %rd10, %rd62;
	ld.global.f32 	%f144, [%rd63+40];
	mul.f32 	%f145, %f143, %f144;
	sub.f32 	%f146, %f271, %f145;
	st.global.f32 	[%rd18], %f146;
	ld.global.f32 	%f147, [%rd61+8];
	ld.global.f32 	%f148, [%rd63+80];
	mul.f32 	%f149, %f147, %f148;
	sub.f32 	%f150, %f146, %f149;
	st.global.f32 	[%rd18], %f150;
	ld.global.f32 	%f151, [%rd61+12];
	ld.global.f32 	%f152, [%rd63+120];
	mul.f32 	%f153, %f151, %f152;
	sub.f32 	%f154, %f150, %f153;
	st.global.f32 	[%rd18], %f154;
	ld.global.f32 	%f155, [%rd61+16];
	ld.global.f32 	%f156, [%rd63+160];
	mul.f32 	%f157, %f155, %f156;
	sub.f32 	%f158, %f154, %f157;
	st.global.f32 	[%rd18], %f158;
	ld.global.f32 	%f159, [%rd61+20];
	ld.global.f32 	%f160, [%rd63+200];
	mul.f32 	%f161, %f159, %f160;
	sub.f32 	%f162, %f158, %f161;
	st.global.f32 	[%rd18], %f162;
	ld.global.f32 	%f163, [%rd61+24];
	ld.global.f32 	%f164, [%rd63+240];
	mul.f32 	%f165, %f163, %f164;
	sub.f32 	%f166, %f162, %f165;
	st.global.f32 	[%rd18], %f166;
	ld.global.f32 	%f167, [%rd61+28];
	ld.global.f32 	%f168, [%rd63+280];
	mul.f32 	%f169, %f167, %f168;
	sub.f32 	%f170, %f166, %f169;
	st.global.f32 	[%rd18], %f170;
	ld.global.f32 	%f171, [%rd61+32];
	ld.global.f32 	%f172, [%rd63+320];
	mul.f32 	%f173, %f171, %f172;
	sub.f32 	%f174, %f170, %f173;
	st.global.f32 	[%rd18], %f174;
	ld.global.f32 	%f175, [%rd61+36];
	ld.global.f32 	%f176, [%rd63+360];
	mul.f32 	%f177, %f175, %f176;
	sub.f32 	%f178, %f174, %f177;
	st.global.f32 	[%rd18], %f178;
	ld.global.f32 	%f179, [%rd61+40];
	ld.global.f32 	%f180, [%rd63+400];
	mul.f32 	%f181, %f179, %f180;
	sub.f32 	%f182, %f178, %f181;
	st.global.f32 	[%rd18], %f182;
	ld.global.f32 	%f183, [%rd61+44];
	ld.global.f32 	%f184, [%rd63+440];
	mul.f32 	%f185, %f183, %f184;
	sub.f32 	%f186, %f182, %f185;
	st.global.f32 	[%rd18], %f186;
	ld.global.f32 	%f187, [%rd61+48];
	ld.global.f32 	%f188, [%rd63+480];
	mul.f32 	%f189, %f187, %f188;
	sub.f32 	%f190, %f186, %f189;
	st.global.f32 	[%rd18], %f190;
	ld.global.f32 	%f191, [%rd61+52];
	ld.global.f32 	%f192, [%rd63+520];
	mul.f32 	%f193, %f191, %f192;
	sub.f32 	%f194, %f190, %f193;
	st.global.f32 	[%rd18], %f194;
	ld.global.f32 	%f195, [%rd61+56];
	ld.global.f32 	%f196, [%rd63+560];
	mul.f32 	%f197, %f195, %f196;
	sub.f32 	%f198, %f194, %f197;
	st.global.f32 	[%rd18], %f198;
	ld.global.f32 	%f199, [%rd61+60];
	ld.global.f32 	%f200, [%rd63+600];
	mul.f32 	%f201, %f199, %f200;
	sub.f32 	%f202, %f198, %f201;
	st.global.f32 	[%rd18], %f202;
	add.s32 	%r87, %r87, 16;
	ld.global.f32 	%f203, [%rd61+64];
	ld.global.f32 	%f204, [%rd63+640];
	mul.f32 	%f205, %f203, %f204;
	sub.f32 	%f271, %f202, %f205;
	st.global.f32 	[%rd18], %f271;
	add.s32 	%r86, %r86, 16;
	setp.ne.s32 	%p26, %r86, %r23;
	@%p26 bra 	$L__BB3_30;
$L__BB3_31:
	and.b32  	%r70, %r83, 15;
	setp.eq.s32 	%p27, %r70, 0;
	@%p27 bra 	$L__BB3_41;
	setp.lt.u32 	%p28, %r22, 7;
	@%p28 bra 	$L__BB3_34;
	mul.wide.u32 	%rd64, %r87, 4;
	add.s64 	%rd65, %rd19, %rd64;
	ld.global.f32 	%f206, [%rd65+4];
	mul.wide.u32 	%rd66, %r87, 40;
	add.s64 	%rd67, %rd10, %rd66;
	ld.global.f32 	%f207, [%rd67+40];
	mul.f32 	%f208, %f206, %f207;
	sub.f32 	%f209, %f271, %f208;
	st.global.f32 	[%rd18], %f209;
	ld.global.f32 	%f210, [%rd65+8];
	ld.global.f32 	%f211, [%rd67+80];
	mul.f32 	%f212, %f210, %f211;
	sub.f32 	%f213, %f209, %f212;
	st.global.f32 	[%rd18], %f213;
	ld.global.f32 	%f214, [%rd65+12];
	ld.global.f32 	%f215, [%rd67+120];
	mul.f32 	%f216, %f214, %f215;
	sub.f32 	%f217, %f213, %f216;
	st.global.f32 	[%rd18], %f217;
	ld.global.f32 	%f218, [%rd65+16];
	ld.global.f32 	%f219, [%rd67+160];
	mul.f32 	%f220, %f218, %f219;
	sub.f32 	%f221, %f217, %f220;
	st.global.f32 	[%rd18], %f221;
	ld.global.f32 	%f222, [%rd65+20];
	ld.global.f32 	%f223, [%rd67+200];
	mul.f32 	%f224, %f222, %f223;
	sub.f32 	%f225, %f221, %f224;
	st.global.f32 	[%rd18], %f225;
	ld.global.f32 	%f226, [%rd65+24];
	ld.global.f32 	%f227, [%rd67+240];
	mul.f32 	%f228, %f226, %f227;
	sub.f32 	%f229, %f225, %f228;
	st.global.f32 	[%rd18], %f229;
	ld.global.f32 	%f230, [%rd65+28];
	ld.global.f32 	%f231, [%rd67+280];
	mul.f32 	%f232, %f230, %f231;
	sub.f32 	%f233, %f229, %f232;
	st.global.f32 	[%rd18], %f233;
	add.s32 	%r87, %r87, 8;
	ld.global.f32 	%f234, [%rd65+32];
	ld.global.f32 	%f235, [%rd67+320];
	mul.f32 	%f236, %f234, %f235;
	sub.f32 	%f271, %f233, %f236;
	st.global.f32 	[%rd18], %f271;
$L__BB3_34:
	and.b32  	%r71, %r83, 7;
	setp.eq.s32 	%p29, %r71, 0;
	@%p29 bra 	$L__BB3_41;
	cvt.u32.u16 	%r72, %rs22;
	and.b32  	%r73, %r72, 7;
	and.b32  	%r31, %r72, 3;
	add.s32 	%r74, %r73, -1;
	setp.lt.u32 	%p30, %r74, 3;
	@%p30 bra 	$L__BB3_37;
	mul.wide.u32 	%rd68, %r87, 4;
	add.s64 	%rd69, %rd19, %rd68;
	ld.global.f32 	%f237, [%rd69+4];
	mul.wide.u32 	%rd70, %r87, 40;
	add.s64 	%rd71, %rd10, %rd70;
	ld.global.f32 	%f238, [%rd71+40];
	mul.f32 	%f239, %f237, %f238;
	sub.f32 	%f240, %f271, %f239;
	st.global.f32 	[%rd18], %f240;
	ld.global.f32 	%f241, [%rd69+8];
	ld.global.f32 	%f242, [%rd71+80];
	mul.f32 	%f243, %f241, %f242;
	sub.f32 	%f244, %f240, %f243;
	st.global.f32 	[%rd18], %f244;
	ld.global.f32 	%f245, [%rd69+12];
	ld.global.f32 	%f246, [%rd71+120];
	mul.f32 	%f247, %f245, %f246;
	sub.f32 	%f248, %f244, %f247;
	st.global.f32 	[%rd18], %f248;
	add.s32 	%r87, %r87, 4;
	ld.global.f32 	%f249, [%rd69+16];
	ld.global.f32 	%f250, [%rd71+160];
	mul.f32 	%f251, %f249, %f250;
	sub.f32 	%f271, %f248, %f251;
	st.global.f32 	[%rd18], %f271;
$L__BB3_37:
	setp.eq.s32 	%p31, %r31, 0;
	@%p31 bra 	$L__BB3_41;
	mul.wide.u32 	%rd72, %r87, 4;
	add.s64 	%rd20, %rd19, %rd72;
	ld.global.f32 	%f252, [%rd20+4];
	mul.wide.u32 	%rd73, %r87, 40;
	add.s64 	%rd21, %rd10, %rd73;
	ld.global.f32 	%f253, [%rd21+40];
	mul.f32 	%f254, %f252, %f253;
	sub.f32 	%f271, %f271, %f254;
	st.global.f32 	[%rd18], %f271;
	setp.eq.s32 	%p32, %r31, 1;
	@%p32 bra 	$L__BB3_41;
	ld.global.f32 	%f255, [%rd20+8];
	ld.global.f32 	%f256, [%rd21+80];
	mul.f32 	%f257, %f255, %f256;
	sub.f32 	%f271, %f271, %f257;
	st.global.f32 	[%rd18], %f271;
	setp.eq.s32 	%p33, %r31, 2;
	@%p33 bra 	$L__BB3_41;
	ld.global.f32 	%f258, [%rd20+12];
	ld.global.f32 	%f259, [%rd21+120];
	mul.f32 	%f260, %f258, %f259;
	sub.f32 	%f271, %f271, %f260;
	st.global.f32 	[%rd18], %f271;
$L__BB3_41:
	mul.wide.u32 	%rd74, %r21, 4;
	add.s64 	%rd75, %rd19, %rd74;
	ld.global.f32 	%f261, [%rd75];
	div.rn.f32 	%f262, %f271, %f261;
	st.global.f32 	[%rd18], %f262;
	add.s32 	%r84, %r21, -1;
	setp.ne.s32 	%p34, %r21, 0;
	add.s32 	%r83, %r83, 1;
	add.s16 	%rs22, %rs22, 1;
	@%p34 bra 	$L__BB3_27;
	setp.ne.s32 	%p35, %r2, 10;
	mov.u32 	%r75, %r2;
	@%p35 bra 	$L__BB3_2;
$L__BB3_43:
	ret;
$L__BB3_44:
	mul.wide.u32 	%rd32, %r75, 4;
	add.s64 	%rd77, %rd3, %rd32;
	and.b32  	%r77, %r80, 2147483632;
	neg.s32 	%r82, %r77;
	mul.wide.u32 	%rd33, %r13, 40;
	add.s64 	%rd34, %rd1, %rd33;
	add.s64 	%rd76, %rd34, 52;
	mov.f32 	%f266, 0f00000000;
$L__BB3_45:
	.pragma "nounroll";
	ld.global.f32 	%f24, [%rd77+-320];
	ld.global.f32 	%f25, [%rd76+-12];
	mul.f32 	%f26, %f24, %f25;
	sub.f32 	%f27, %f266, %f26;
	st.global.f32 	[%rd11+40], %f27;
	ld.global.f32 	%f28, [%rd77+-280];
	ld.global.f32 	%f29, [%rd76+-8];
	mul.f32 	%f30, %f28, %f29;
	sub.f32 	%f31, %f27, %f30;
	st.global.f32 	[%rd11+40], %f31;
	ld.global.f32 	%f32, [%rd77+-240];
	ld.global.f32 	%f33, [%rd76+-4];
	mul.f32 	%f34, %f32, %f33;
	sub.f32 	%f35, %f31, %f34;
	st.global.f32 	[%rd11+40], %f35;
	ld.global.f32 	%f36, [%rd77+-200];
	ld.global.f32 	%f37, [%rd76];
	mul.f32 	%f38, %f36, %f37;
	sub.f32 	%f39, %f35, %f38;
	st.global.f32 	[%rd11+40], %f39;
	ld.global.f32 	%f40, [%rd77+-160];
	ld.global.f32 	%f41, [%rd76+4];
	mul.f32 	%f42, %f40, %f41;
	sub.f32 	%f43, %f39, %f42;
	st.global.f32 	[%rd11+40], %f43;
	ld.global.f32 	%f44, [%rd77+-120];
	ld.global.f32 	%f45, [%rd76+8];
	mul.f32 	%f46, %f44, %f45;
	sub.f32 	%f47, %f43, %f46;
	st.global.f32 	[%rd11+40], %f47;
	ld.global.f32 	%f48, [%rd77+-80];
	ld.global.f32 	%f49, [%rd76+12];
	mul.f32 	%f50, %f48, %f49;
	sub.f32 	%f51, %f47, %f50;
	st.global.f32 	[%rd11+40], %f51;
	ld.global.f32 	%f52, [%rd77+-40];
	ld.global.f32 	%f53, [%rd76+16];
	mul.f32 	%f54, %f52, %f53;
	sub.f32 	%f55, %f51, %f54;
	st.global.f32 	[%rd11+40], %f55;
	ld.global.f32 	%f56, [%rd77];
	ld.global.f32 	%f57, [%rd76+20];
	mul.f32 	%f58, %f56, %f57;
	sub.f32 	%f59, %f55, %f58;
	st.global.f32 	[%rd11+40], %f59;
	ld.global.f32 	%f60, [%rd77+40];
	ld.global.f32 	%f61, [%rd76+24];
	mul.f32 	%f62, %f60, %f61;
	sub.f32 	%f63, %f59, %f62;
	st.global.f32 	[%rd11+40], %f63;
	ld.global.f32 	%f64, [%rd77+80];
	ld.global.f32 	%f65, [%rd76+28];
	mul.f32 	%f66, %f64, %f65;
	sub.f32 	%f67, %f63, %f66;
	st.global.f32 	[%rd11+40], %f67;
	ld.global.f32 	%f68, [%rd77+120];
	ld.global.f32 	%f69, [%rd76+32];
	mul.f32 	%f70, %f68, %f69;
	sub.f32 	%f71, %f67, %f70;
	st.global.f32 	[%rd11+40], %f71;
	ld.global.f32 	%f72, [%rd77+160];
	ld.global.f32 	%f73, [%rd76+36];
	mul.f32 	%f74, %f72, %f73;
	sub.f32 	%f75, %f71, %f74;
	st.global.f32 	[%rd11+40], %f75;
	ld.global.f32 	%f76, [%rd77+200];
	ld.global.f32 	%f77, [%rd76+40];
	mul.f32 	%f78, %f76, %f77;
	sub.f32 	%f79, %f75, %f78;
	st.global.f32 	[%rd11+40], %f79;
	ld.global.f32 	%f80, [%rd77+240];
	ld.global.f32 	%f81, [%rd76+44];
	mul.f32 	%f82, %f80, %f81;
	sub.f32 	%f83, %f79, %f82;
	st.global.f32 	[%rd11+40], %f83;
	ld.global.f32 	%f84, [%rd77+280];
	ld.global.f32 	%f85, [%rd76+48];
	mul.f32 	%f86, %f84, %f85;
	sub.f32 	%f266, %f83, %f86;
	st.global.f32 	[%rd11+40], %f266;
	add.s32 	%r82, %r82, 16;
	add.s64 	%rd77, %rd77, 640;
	add.s64 	%rd76, %rd76, 64;
	setp.eq.s32 	%p15, %r82, 0;
	@%p15 bra 	$L__BB3_15;
	bra.uni 	$L__BB3_45;

}


// ===== COMPILED SASS (sm_100) =====

	.target	sm_100

	.elftype	@"ET_EXEC"


//--------------------- .note.nv.tkinfo           --------------------------
	.section	.note.nv.tkinfo,"",@"SHT_NOTE"
	.sectionflags	@"SHF_NOTE_NV_TKINFO"
	.tkinfo
        /*0018*/ 	.word	0x00000002
        /*0030*/ 	.string	""
        /*0030*/ 	.string	"ptxas"
        /*0030*/ 	.string	"Cuda compilation tools, release 13.0, V13.0.88"
        /*0030*/ 	.string	"Build cuda_13.0.r13.0/compiler.36424714_0"
        /*0030*/ 	.string	"-arch sm_100 -m 64 "



//--------------------- .note.nv.cuinfo           --------------------------
	.section	.note.nv.cuinfo,"",@"SHT_NOTE"
	.sectionflags	@"SHF_NOTE_NV_CUINFO"
        /*0018*/ 	.short	0x0002
        /*001a*/ 	.short	0x0064
        /*001c*/ 	.short	0x0082
	.zero		2


//--------------------- .nv.info                  --------------------------
	.section	.nv.info,"",@"SHT_CUDA_INFO"
	.align	4


	//----- nvinfo : EIATTR_REGCOUNT
	.align		4
        /*0000*/ 	.byte	0x04, 0x2f
        /*0002*/ 	.short	(.L_1 - .L_0)
	.align		4
.L_0:
        /*0004*/ 	.word	index@(_Z9detKernelPA10_fPf)
        /*0008*/ 	.word	0x00000020


	//----- nvinfo : EIATTR_FRAME_SIZE
	.align		4
.L_1:
        /*000c*/ 	.byte	0x04, 0x11
        /*000e*/ 	.short	(.L_3 - .L_2)
	.align		4
.L_2:
        /*0010*/ 	.word	index@($__internal_3_$__cuda_sm3x_div_rn_noftz_f32_slowpath)
        /*0014*/ 	.word	0x00000000


	//----- nvinfo : EIATTR_FRAME_SIZE
	.align		4
.L_3:
        /*0018*/ 	.byte	0x04, 0x11
        /*001a*/ 	.short	(.L_5 - .L_4)
	.align		4
.L_4:
        /*001c*/ 	.word	index@(_Z9detKernelPA10_fPf)
        /*0020*/ 	.word	0x00000000


	//----- nvinfo : EIATTR_REGCOUNT
	.align		4
.L_5:
        /*0024*/ 	.byte	0x04, 0x2f
        /*0026*/ 	.short	(.L_7 - .L_6)
	.align		4
.L_6:
        /*0028*/ 	.word	index@(_Z14LUdecompKernelPA10_fS0_S0_)
        /*002c*/ 	.word	0x00000017


	//----- nvinfo : EIATTR_FRAME_SIZE
	.align		4
.L_7:
        /*0030*/ 	.byte	0x04, 0x11
        /*0032*/ 	.short	(.L_9 - .L_8)
	.align		4
.L_8:
        /*0034*/ 	.word	index@($__internal_2_$__cuda_sm3x_div_rn_noftz_f32_slowpath)
        /*0038*/ 	.word	0x00000000


	//----- nvinfo : EIATTR_FRAME_SIZE
	.align		4
.L_9:
        /*003c*/ 	.byte	0x04, 0x11
        /*003e*/ 	.short	(.L_11 - .L_10)
	.align		4
.L_10:
        /*0040*/ 	.word	index@(_Z14LUdecompKernelPA10_fS0_S0_)
        /*0044*/ 	.word	0x00000000


	//----- nvinfo : EIATTR_REGCOUNT
	.align		4
.L_11:
        /*0048*/ 	.byte	0x04, 0x2f
        /*004a*/ 	.short	(.L_13 - .L_12)
	.align		4
.L_12:
        /*004c*/ 	.word	index@(_Z15inversionKernelPA10_fS0_S0_S0_S0_)
        /*0050*/ 	.word	0x0000001e


	//----- nvinfo : EIATTR_FRAME_SIZE
	.align		4
.L_13:
        /*0054*/ 	.byte	0x04, 0x11
        /*0056*/ 	.short	(.L_15 - .L_14)
	.align		4
.L_14:
        /*0058*/ 	.word	index@($__internal_1_$__cuda_sm3x_div_rn_noftz_f32_slowpath)
        /*005c*/ 	.word	0x00000000


	//----- nvinfo : EIATTR_FRAME_SIZE
	.align		4
.L_15:
        /*0060*/ 	.byte	0x04, 0x11
        /*0062*/ 	.short	(.L_17 - .L_16)
	.align		4
.L_16:
        /*0064*/ 	.word	index@(_Z15inversionKernelPA10_fS0_S0_S0_S0_)
        /*0068*/ 	.word	0x00000000


	//----- nvinfo : EIATTR_REGCOUNT
	.align		4
.L_17:
        /*006c*/ 	.byte	0x04, 0x2f
        /*006e*/ 	.short	(.L_19 - .L_18)
	.align		4
.L_18:
        /*0070*/ 	.word	index@(_Z16inversionKernel1PA10_fS0_S0_S0_S0_)
        /*0074*/ 	.word	0x00000020


	//----- nvinfo : EIATTR_FRAME_SIZE
	.align		4
.L_19:
        /*0078*/ 	.byte	0x04, 0x11
        /*007a*/ 	.short	(.L_21 - .L_20)
	.align		4
.L_20:
        /*007c*/ 	.word	index@($__internal_0_$__cuda_sm3x_div_rn_noftz_f32_slowpath)
        /*0080*/ 	.word	0x00000000


	//----- nvinfo : EIATTR_FRAME_SIZE
	.align		4
.L_21:
        /*0084*/ 	.byte	0x04, 0x11
        /*0086*/ 	.short	(.L_23 - .L_22)
	.align		4
.L_22:
        /*0088*/ 	.word	index@(_Z16inversionKernel1PA10_fS0_S0_S0_S0_)
        /*008c*/ 	.word	0x00000000


	//----- nvinfo : EIATTR_MIN_STACK_SIZE
	.align		4
.L_23:
        /*0090*/ 	.byte	0x04, 0x12
        /*0092*/ 	.short	(.L_25 - .L_24)
	.align		4
.L_24:
        /*0094*/ 	.word	index@(_Z16inversionKernel1PA10_fS0_S0_S0_S0_)
        /*0098*/ 	.word	0x00000000


	//----- nvinfo : EIATTR_MIN_STACK_SIZE
	.align		4
.L_25:
        /*009c*/ 	.byte	0x04, 0x12
        /*009e*/ 	.short	(.L_27 - .L_26)
	.align		4
.L_26:
        /*00a0*/ 	.word	index@(_Z15inversionKernelPA10_fS0_S0_S0_S0_)
        /*00a4*/ 	.word	0x00000000


	//----- nvinfo : EIATTR_MIN_STACK_SIZE
	.align		4
.L_27:
        /*00a8*/ 	.byte	0x04, 0x12
        /*00aa*/ 	.short	(.L_29 - .L_28)
	.align		4
.L_28:
        /*00ac*/ 	.word	index@(_Z14LUdecompKernelPA10_fS0_S0_)
        /*00b0*/ 	.word	0x00000000


	//----- nvinfo : EIATTR_MIN_STACK_SIZE
	.align		4
.L_29:
        /*00b4*/ 	.byte	0x04, 0x12
        /*00b6*/ 	.short	(.L_31 - .L_30)
	.align		4
.L_30:
        /*00b8*/ 	.word	index@(_Z9detKernelPA10_fPf)
        /*00bc*/ 	.word	0x00000000
.L_31:


//--------------------- .nv.compat                --------------------------
	.section	.nv.compat,"",@"SHT_CUDA_COMPAT_INFO"
	.align	4
        /*0000*/ 	.byte	0x02, 0x09, 0x00, 0x00, 0x02, 0x02, 0x01, 0x00, 0x02, 0x05, 0x05, 0x00, 0x03, 0x07, 0x01, 0x01
        /*0010*/ 	.byte	0x02, 0x03, 0x00, 0x00, 0x02, 0x06, 0x01, 0x00, 0x04, 0x0b, 0x08, 0x00, 0x01, 0x00, 0x00, 0x00
        /*0020*/ 	.byte	0x00, 0x00, 0x00, 0x00


//--------------------- .nv.info._Z16inversionKernel1PA10_fS0_S0_S0_S0_ --------------------------
	.section	.nv.info._Z16inversionKernel1PA10_fS0_S0_S0_S0_,"",@"SHT_CUDA_INFO"
	.sectionflags	@""
	.align	4


	//----- nvinfo : EIATTR_CUDA_API_VERSION
	.align		4
        /*0000*/ 	.byte	0x04, 0x37
        /*0002*/ 	.short	(.L_33 - .L_32)
.L_32:
        /*0004*/ 	.word	0x00000082


	//----- nvinfo : EIATTR_KPARAM_INFO
	.align		4
.L_33:
        /*0008*/ 	.byte	0x04, 0x17
        /*000a*/ 	.short	(.L_35 - .L_34)
.L_34:
        /*000c*/ 	.word	0x00000000
        /*0010*/ 	.short	0x0004
        /*0012*/ 	.short	0x0020
        /*0014*/ 	.byte	0x00, 0xf5, 0x21, 0x00


	//----- nvinfo : EIATTR_KPARAM_INFO
	.align		4
.L_35:
        /*0018*/ 	.byte	0x04, 0x17
        /*001a*/ 	.short	(.L_37 - .L_36)
.L_36:
        /*001c*/ 	.word	0x00000000
        /*0020*/ 	.short	0x0003
        /*0022*/ 	.short	0x0018
        /*0024*/ 	.byte	0x00, 0xf5, 0x21, 0x00


	//----- nvinfo : EIATTR_KPARAM_INFO
	.align		4
.L_37:
        /*0028*/ 	.byte	0x04, 0x17
        /*002a*/ 	.short	(.L_39 - .L_38)
.L_38:
        /*002c*/ 	.word	0x00000000
        /*0030*/ 	.short	0x0002
        /*0032*/ 	.short	0x0010
        /*0034*/ 	.byte	0x00, 0xf5, 0x21, 0x00


	//----- nvinfo : EIATTR_KPARAM_INFO
	.align		4
.L_39:
        /*0038*/ 	.byte	0x04, 0x17
        /*003a*/ 	.short	(.L_41 - .L_40)
.L_40:
        /*003c*/ 	.word	0x00000000
        /*0040*/ 	.short	0x0001
        /*0042*/ 	.short	0x0008
        /*0044*/ 	.byte	0x00, 0xf5, 0x21, 0x00


	//----- nvinfo : EIATTR_KPARAM_INFO
	.align		4
.L_41:
        /*0048*/ 	.byte	0x04, 0x17
        /*004a*/ 	.short	(.L_43 - .L_42)
.L_42:
        /*004c*/ 	.word	0x00000000
        /*0050*/ 	.short	0x0000
        /*0052*/ 	.short	0x0000
        /*0054*/ 	.byte	0x00, 0xf5, 0x21, 0x00


	//----- nvinfo : EIATTR_SPARSE_MMA_MASK
	.align		4
.L_43:
        /*0058*/ 	.byte	0x03, 0x50
        /*005a*/ 	.short	0x0000


	//----- nvinfo : EIATTR_MAXREG_COUNT
	.align		4
        /*005c*/ 	.byte	0x03, 0x1b
        /*005e*/ 	.short	0x00ff


	//----- nvinfo : EIATTR_MERCURY_ISA_VERSION
	.align		4
        /*0060*/ 	.byte	0x03, 0x5f
        /*0062*/ 	.short	0x0101


	//----- nvinfo : EIATTR_VRC_CTA_INIT_COUNT
	.align		4
        /*0064*/ 	.byte	0x02, 0x4a
	.zero		1
	.zero		1


	//----- nvinfo : EIATTR_EXIT_INSTR_OFFSETS
	.align		4
        /*0068*/ 	.byte	0x04, 0x1c
        /*006a*/ 	.short	(.L_45 - .L_44)


	//   ....[0]....
.L_44:
        /*006c*/ 	.word	0x000000b0


	//   ....[1]....
        /*0070*/ 	.word	0x00002320


	//----- nvinfo : EIATTR_CRS_STACK_SIZE
	.align		4
.L_45:
        /*0074*/ 	.byte	0x04, 0x1e
        /*0076*/ 	.short	(.L_47 - .L_46)
.L_46:
        /*0078*/ 	.word	0x00000000


	//----- nvinfo : EIATTR_CBANK_PARAM_SIZE
	.align		4
.L_47:
        /*007c*/ 	.byte	0x03, 0x19
        /*007e*/ 	.short	0x0028


	//----- nvinfo : EIATTR_PARAM_CBANK
	.align		4
        /*0080*/ 	.byte	0x04, 0x0a
        /*0082*/ 	.short	(.L_49 - .L_48)
	.align		4
.L_48:
        /*0084*/ 	.word	index@(.nv.constant0._Z16inversionKernel1PA10_fS0_S0_S0_S0_)
        /*0088*/ 	.short	0x0380
        /*008a*/ 	.short	0x0028


	//----- nvinfo : EIATTR_SW_WAR
	.align		4
.L_49:
        /*008c*/ 	.byte	0x04, 0x36
        /*008e*/ 	.short	(.L_51 - .L_50)
.L_50:
        /*0090*/ 	.word	0x00000008
.L_51:


//--------------------- .nv.info._Z15inversionKernelPA10_fS0_S0_S0_S0_ --------------------------
	.section	.nv.info._Z15inversionKernelPA10_fS0_S0_S0_S0_,"",@"SHT_CUDA_INFO"
	.sectionflags	@""
	.align	4


	//----- nvinfo : EIATTR_CUDA_API_VERSION
	.align		4
        /*0000*/ 	.byte	0x04, 0x37
        /*0002*/ 	.short	(.L_53 - .L_52)
.L_52:
        /*0004*/ 	.word	0x00000082


	//----- nvinfo : EIATTR_KPARAM_INFO
	.align		4
.L_53:
        /*0008*/ 	.byte	0x04, 0x17
        /*000a*/ 	.short	(.L_55 - .L_54)
.L_54:
        /*000c*/ 	.word	0x00000000
        /*0010*/ 	.short	0x0004
        /*0012*/ 	.short	0x0020
        /*0014*/ 	.byte	0x00, 0xf5, 0x21, 0x00


	//----- nvinfo : EIATTR_KPARAM_INFO
	.align		4
.L_55:
        /*0018*/ 	.byte	0x04, 0x17
        /*001a*/ 	.short	(.L_57 - .L_56)
.L_56:
        /*001c*/ 	.word	0x00000000
        /*0020*/ 	.short	0x0003
        /*0022*/ 	.short	0x0018
        /*0024*/ 	.byte	0x00, 0xf5, 0x21, 0x00


	//----- nvinfo : EIATTR_KPARAM_INFO
	.align		4
.L_57:
        /*0028*/ 	.byte	0x04, 0x17
        /*002a*/ 	.short	(.L_59 - .L_58)
.L_58:
        /*002c*/ 	.word	0x00000000
        /*0030*/ 	.short	0x0002
        /*0032*/ 	.short	0x0010
        /*0034*/ 	.byte	0x00, 0xf5, 0x21, 0x00


	//----- nvinfo : EIATTR_KPARAM_INFO
	.align		4
.L_59:
        /*0038*/ 	.byte	0x04, 0x17
        /*003a*/ 	.short	(.L_61 - .L_60)
.L_60:
        /*003c*/ 	.word	0x00000000
        /*0040*/ 	.short	0x0001
        /*0042*/ 	.short	0x0008
        /*0044*/ 	.byte	0x00, 0xf5, 0x21, 0x00


	//----- nvinfo : EIATTR_KPARAM_INFO
	.align		4
.L_61:
        /*0048*/ 	.byte	0x04, 0x17
        /*004a*/ 	.short	(.L_63 - .L_62)
.L_62:
        /*004c*/ 	.word	0x00000000
        /*0050*/ 	.short	0x0000
        /*0052*/ 	.short	0x0000
        /*0054*/ 	.byte	0x00, 0xf5, 0x21, 0x00


	//----- nvinfo : EIATTR_SPARSE_MMA_MASK
	.align		4
.L_63:
        /*0058*/ 	.byte	0x03, 0x50
        /*005a*/ 	.short	0x0000


	//----- nvinfo : EIATTR_MAXREG_COUNT
	.align		4
        /*005c*/ 	.byte	0x03, 0x1b
        /*005e*/ 	.short	0x00ff


	//----- nvinfo : EIATTR_NUM_BARRIERS
	.align		4
        /*0060*/ 	.byte	0x02, 0x4c
        /*0062*/ 	.byte	0x01
	.zero		1


	//----- nvinfo : EIATTR_MERCURY_ISA_VERSION
	.align		4
        /*0064*/ 	.byte	0x03, 0x5f
        /*0066*/ 	.short	0x0101


	//----- nvinfo : EIATTR_VRC_CTA_INIT_COUNT
	.align		4
        /*0068*/ 	.byte	0x02, 0x4a
	.zero		1
	.zero		1


	//----- nvinfo : EIATTR_EXIT_INSTR_OFFSETS
	.align		4
        /*006c*/ 	.byte	0x04, 0x1c
        /*006e*/ 	.short	(.L_65 - .L_64)


	//   ....[0]....
.L_64:
        /*0070*/ 	.word	0x000000b0


	//   ....[1]....
        /*0074*/ 	.word	0x00000760


	//   ....[2]....
        /*0078*/ 	.word	0x00001b10


	//----- nvinfo : EIATTR_CRS_STACK_SIZE
	.align		4
.L_65:
        /*007c*/ 	.byte	0x04, 0x1e
        /*007e*/ 	.short	(.L_67 - .L_66)
.L_66:
        /*0080*/ 	.word	0x00000000


	//----- nvinfo : EIATTR_CBANK_PARAM_SIZE
	.align		4
.L_67:
        /*0084*/ 	.byte	0x03, 0x19
        /*0086*/ 	.short	0x0028


	//----- nvinfo : EIATTR_PARAM_CBANK
	.align		4
        /*0088*/ 	.byte	0x04, 0x0a
        /*008a*/ 	.short	(.L_69 - .L_68)
	.align		4
.L_68:
        /*008c*/ 	.word	index@(.nv.constant0._Z15inversionKernelPA10_fS0_S0_S0_S0_)
        /*0090*/ 	.short	0x0380
        /*0092*/ 	.short	0x0028


	//----- nvinfo : EIATTR_SW_WAR
	.align		4
.L_69:
        /*0094*/ 	.byte	0x04, 0x36
        /*0096*/ 	.short	(.L_71 - .L_70)
.L_70:
        /*0098*/ 	.word	0x00000008
.L_71:


//--------------------- .nv.info._Z14LUdecompKernelPA10_fS0_S0_ --------------------------
	.section	.nv.info._Z14LUdecompKernelPA10_fS0_S0_,"",@"SHT_CUDA_INFO"
	.sectionflags	@""
	.align	4


	//----- nvinfo : EIATTR_CUDA_API_VERSION
	.align		4
        /*0000*/ 	.byte	0x04, 0x37
        /*0002*/ 	.short	(.L_73 - .L_72)
.L_72:
        /*0004*/ 	.word	0x00000082


	//----- nvinfo : EIATTR_KPARAM_INFO
	.align		4
.L_73:
        /*0008*/ 	.byte	0x04, 0x17
        /*000a*/ 	.short	(.L_75 - .L_74)
.L_74:
        /*000c*/ 	.word	0x00000000
        /*0010*/ 	.short	0x0002
        /*0012*/ 	.short	0x0010
        /*0014*/ 	.byte	0x00, 0xf5, 0x21, 0x00


	//----- nvinfo : EIATTR_KPARAM_INFO
	.align		4
.L_75:
        /*0018*/ 	.byte	0x04, 0x17
        /*001a*/ 	.short	(.L_77 - .L_76)
.L_76:
        /*001c*/ 	.word	0x00000000
        /*0020*/ 	.short	0x0001
        /*0022*/ 	.short	0x0008
        /*0024*/ 	.byte	0x00, 0xf5, 0x21, 0x00


	//----- nvinfo : EIATTR_KPARAM_INFO
	.align		4
.L_77:
        /*0028*/ 	.byte	0x04, 0x17
        /*002a*/ 	.short	(.L_79 - .L_78)
.L_78:
        /*002c*/ 	.word	0x00000000
        /*0030*/ 	.short	0x0000
        /*0032*/ 	.short	0x0000
        /*0034*/ 	.byte	0x00, 0xf5, 0x21, 0x00


	//----- nvinfo : EIATTR_SPARSE_MMA_MASK
	.align		4
.L_79:
        /*0038*/ 	.byte	0x03, 0x50
        /*003a*/ 	.short	0x0000


	//----- nvinfo : EIATTR_MAXREG_COUNT
	.align		4
        /*003c*/ 	.byte	0x03, 0x1b
        /*003e*/ 	.short	0x00ff


	//----- nvinfo : EIATTR_NUM_BARRIERS
	.align		4
        /*0040*/ 	.byte	0x02, 0x4c
        /*0042*/ 	.byte	0x01
	.zero		1


	//----- nvinfo : EIATTR_MERCURY_ISA_VERSION
	.align		4
        /*0044*/ 	.byte	0x03, 0x5f
        /*0046*/ 	.short	0x0101


	//----- nvinfo : EIATTR_VRC_CTA_INIT_COUNT
	.align		4
        /*0048*/ 	.byte	0x02, 0x4a
	.zero		1
	.zero		1


	//----- nvinfo : EIATTR_EXIT_INSTR_OFFSETS
	.align		4
        /*004c*/ 	.byte	0x04, 0x1c
        /*004e*/ 	.short	(.L_81 - .L_80)


	//   ....[0]....
.L_80:
        /*0050*/ 	.word	0x000000b0


	//   ....[1]....
        /*0054*/ 	.word	0x00000270


	//   ....[2]....
        /*0058*/ 	.word	0x000004f0


	//   ....[3]....
        /*005c*/ 	.word	0x00000710


	//   ....[4]....
        /*0060*/ 	.word	0x00000930


	//   ....[5]....
        /*0064*/ 	.word	0x00000b50


	//   ....[6]....
        /*0068*/ 	.word	0x00000d70


	//   ....[7]....
        /*006c*/ 	.word	0x00000f90


	//   ....[8]....
        /*0070*/ 	.word	0x000011b0


	//   ....[9]....
        /*0074*/ 	.word	0x000013d0


	//   ....[10]....
        /*0078*/ 	.word	0x000015f0


	//   ....[11]....
        /*007c*/ 	.word	0x00001610


	//----- nvinfo : EIATTR_CRS_STACK_SIZE
	.align		4
.L_81:
        /*0080*/ 	.byte	0x04, 0x1e
        /*0082*/ 	.short	(.L_83 - .L_82)
.L_82:
        /*0084*/ 	.word	0x00000000


	//----- nvinfo : EIATTR_CBANK_PARAM_SIZE
	.align		4
.L_83:
        /*0088*/ 	.byte	0x03, 0x19
        /*008a*/ 	.short	0x0018


	//----- nvinfo : EIATTR_PARAM_CBANK
	.align		4
        /*008c*/ 	.byte	0x04, 0x0a
        /*008e*/ 	.short	(.L_85 - .L_84)
	.align		4
.L_84:
        /*0090*/ 	.word	index@(.nv.constant0._Z14LUdecompKernelPA10_fS0_S0_)
        /*0094*/ 	.short	0x0380
        /*0096*/ 	.short	0x0018


	//----- nvinfo : EIATTR_SW_WAR
	.align		4
.L_85:
        /*0098*/ 	.byte	0x04, 0x36
        /*009a*/ 	.short	(.L_87 - .L_86)
.L_86:
        /*009c*/ 	.word	0x00000008
.L_87:


//--------------------- .nv.info._Z9detKernelPA10_fPf --------------------------
	.section	.nv.info._Z9detKernelPA10_fPf,"",@"SHT_CUDA_INFO"
	.sectionflags	@""
	.align	4


	//----- nvinfo : EIATTR_CUDA_API_VERSION
	.align		4
        /*0000*/ 	.byte	0x04, 0x37
        /*0002*/ 	.short	(.L_89 - .L_88)
.L_88:
        /*0004*/ 	.word	0x00000082


	//----- nvinfo : EIATTR_KPARAM_INFO
	.align		4
.L_89:
        /*0008*/ 	.byte	0x04, 0x17
        /*000a*/ 	.short	(.L_91 - .L_90)
.L_90:
        /*000c*/ 	.word	0x00000000
        /*0010*/ 	.short	0x0001
        /*0012*/ 	.short	0x0008
        /*0014*/ 	.byte	0x00, 0xf5, 0x21, 0x00


	//----- nvinfo : EIATTR_KPARAM_INFO
	.align		4
.L_91:
        /*0018*/ 	.byte	0x04, 0x17
        /*001a*/ 	.short	(.L_93 - .L_92)
.L_92:
        /*001c*/ 	.word	0x00000000
        /*0020*/ 	.short	0x0000
        /*0022*/ 	.short	0x0000
        /*0024*/ 	.byte	0x00, 0xf5, 0x21, 0x00


	//----- nvinfo : EIATTR_SPARSE_MMA_MASK
	.align		4
.L_93:
        /*0028*/ 	.byte	0x03, 0x50
        /*002a*/ 	.short	0x0000


	//----- nvinfo : EIATTR_MAXREG_COUNT
	.align		4
        /*002c*/ 	.byte	0x03, 0x1b
        /*002e*/ 	.short	0x00ff


	//----- nvinfo : EIATTR_NUM_BARRIERS
	.align		4
        /*0030*/ 	.byte	0x02, 0x4c
        /*0032*/ 	.byte	0x01
	.zero		1


	//----- nvinfo : EIATTR_MERCURY_ISA_VERSION
	.align		4
        /*0034*/ 	.byte	0x03, 0x5f
        /*0036*/ 	.short	0x0101


	//----- nvinfo : EIATTR_VRC_CTA_INIT_COUNT
	.align		4
        /*0038*/ 	.byte	0x02, 0x4a
	.zero		1
	.zero		1


	//----- nvinfo : EIATTR_EXIT_INSTR_OFFSETS
	.align		4
        /*003c*/ 	.byte	0x04, 0x1c
        /*003e*/ 	.short	(.L_95 - .L_94)


	//   ....[0]....
.L_94:
        /*0040*/ 	.word	0x00000090


	//   ....[1]....
        /*0044*/ 	.word	0x000001a0


	//   ....[2]....
        /*0048*/ 	.word	0x00000430


	//   ....[3]....
        /*004c*/ 	.word	0x00000920


	//   ....[4]....
        /*0050*/ 	.word	0x00000b90


	//   ....[5]....
        /*0054*/ 	.word	0x00000bc0


	//----- nvinfo : EIATTR_CRS_STACK_SIZE
	.align		4
.L_95:
        /*0058*/ 	.byte	0x04, 0x1e
        /*005a*/ 	.short	(.L_97 - .L_96)
.L_96:
        /*005c*/ 	.word	0x00000000


	//----- nvinfo : EIATTR_CBANK_PARAM_SIZE
	.align		4
.L_97:
        /*0060*/ 	.byte	0x03, 0x19
        /*0062*/ 	.short	0x0010


	//----- nvinfo : EIATTR_PARAM_CBANK
	.align		4
        /*0064*/ 	.byte	0x04, 0x0a
        /*0066*/ 	.short	(.L_99 - .L_98)
	.align		4
.L_98:
        /*0068*/ 	.word	index@(.nv.constant0._Z9detKernelPA10_fPf)
        /*006c*/ 	.short	0x0380
        /*006e*/ 	.short	0x0010


	//----- nvinfo : EIATTR_SW_WAR
	.align		4
.L_99:
        /*0070*/ 	.byte	0x04, 0x36
        /*0072*/ 	.short	(.L_101 - .L_100)
.L_100:
        /*0074*/ 	.word	0x00000008
.L_101:


//--------------------- .nv.callgraph             --------------------------
	.section	.nv.callgraph,"",@"SHT_CUDA_CALLGRAPH"
	.align	4
	.sectionentsize	8
	.align		4
        /*0000*/ 	.word	0x00000000
	.align		4
        /*0004*/ 	.word	0xffffffff
	.align		4
        /*0008*/ 	.word	0x00000000
	.align		4
        /*000c*/ 	.word	0xfffffffe
	.align		4
        /*0010*/ 	.word	0x00000000
	.align		4
        /*0014*/ 	.word	0xfffffffd
	.align		4
        /*0018*/ 	.word	0x00000000
	.align		4
        /*001c*/ 	.word	0xfffffffc


//--------------------- .text._Z16inversionKernel1PA10_fS0_S0_S0_S0_ --------------------------
	.section	.text._Z16inversionKernel1PA10_fS0_S0_S0_S0_,"ax",@progbits
	.align	128
        .global         _Z16inversionKernel1PA10_fS0_S0_S0_S0_
        .type           _Z16inversionKernel1PA10_fS0_S0_S0_S0_,@function
        .size           _Z16inversionKernel1PA10_fS0_S0_S0_S0_,(.L_x_147 - _Z16inversionKernel1PA10_fS0_S0_S0_S0_)
        .other          _Z16inversionKernel1PA10_fS0_S0_S0_S0_,@"STO_CUDA_ENTRY STV_DEFAULT"
_Z16inversionKernel1PA10_fS0_S0_S0_S0_:
.text._Z16inversionKernel1PA10_fS0_S0_S0_S0_:
[----:B------:R-:W-:Y:S01]  /*0000*/  LDC R1, c[0x0][0x37c] ;  /* 0x0000df00ff017b82 */ /* 0x000fe20000000800 */
[----:B------:R-:W0:Y:S07]  /*0010*/  S2R R3, SR_TID.X ;  /* 0x0000000000037919 */ /* 0x000e2e0000002100 */
[----:B------:R-:W1:Y:S01]  /*0020*/  S2UR UR4, SR_CTAID.Y ;  /* 0x00000000000479c3 */ /* 0x000e620000002600 */
[----:B------:R-:W2:Y:S07]  /*0030*/  S2R R2, SR_TID.Y ;  /* 0x0000000000027919 */ /* 0x000eae0000002200 */
[----:B------:R-:W0:Y:S08]  /*0040*/  S2UR UR6, SR_CTAID.X ;  /* 0x00000000000679c3 */ /* 0x000e300000002500 */
[----:B------:R-:W0:Y:S01]  /*0050*/  LDC R0, c[0x0][0x360] ;  /* 0x0000d800ff007b82 */ /* 0x000e220000000800 */
[----:B------:R-:W1:Y:S02]  /*0060*/  LDCU UR5, c[0x0][0x364] ;  /* 0x00006c80ff0577ac */ /* 0x000e640008000800 */
[----:B-1----:R-:W-:Y:S01]  /*0070*/  UIMAD UR4, UR4, UR5, URZ ;  /* 0x00000005040472a4 */ /* 0x002fe2000f8e02ff */
[----:B0-----:R-:W-:-:S05]  /*0080*/  IMAD R0, R0, UR6, R3 ;  /* 0x0000000600007c24 */ /* 0x001fca000f8e0203 */
[----:B--2---:R-:W-:-:S04]  /*0090*/  LOP3.LUT P0, RZ, R2, UR4, RZ, 0xfc, !PT ;  /* 0x0000000402ff7c12 */ /* 0x004fc8000f80fcff */
[----:B------:R-:W-:-:S13]  /*00a0*/  ISETP.GT.OR P0, PT, R0, RZ, P0 ;  /* 0x000000ff0000720c */ /* 0x000fda0000704670 */
[----:B------:R-:W-:Y:S05]  /*00b0*/  @P0 EXIT ;  /* 0x000000000000094d */ /* 0x000fea0003800000 */
[----:B------:R-:W0:Y:S01]  /*00c0*/  LDC.64 R4, c[0x0][0x3a0] ;  /* 0x0000e800ff047b82 */ /* 0x000e220000000a00 */
[----:B------:R-:W0:Y:S01]  /*00d0*/  LDCU.64 UR8, c[0x0][0x358] ;  /* 0x00006b00ff0877ac */ /* 0x000e220008000a00 */
[----:B------:R-:W-:Y:S01]  /*00e0*/  HFMA2 R0, -RZ, RZ, 0, 0 ;  /* 0x00000000ff007431 */ /* 0x000fe200000001ff */
[----:B------:R-:W-:Y:S01]  /*00f0*/  PRMT R2, RZ, 0x7610, R2 ;  /* 0x00007610ff027816 */ /* 0x000fe20000000002 */
[----:B------:R-:W1:Y:S01]  /*0100*/  LDCU.64 UR6, c[0x0][0x3a0] ;  /* 0x00007400ff0677ac */ /* 0x000e620008000a00 */
[----:B------:R-:W-:Y:S01]  /*0110*/  PRMT R3, RZ, 0x7610, R3 ;  /* 0x00007610ff037816 */ /* 0x000fe20000000003 */
[----:B-1----:R-:W-:Y:S01]  /*0120*/  UIADD3 UR6, UP0, UPT, UR6, 0x140, URZ ;  /* 0x0000014006067890 */ /* 0x002fe2000ff1e0ff */
[----:B0-----:R0:W-:Y:S03]  /*0130*/  STG.E desc[UR8][R4.64], RZ ;  /* 0x000000ff04007986 */ /* 0x0011e6000c101908 */
[----:B------:R-:W-:Y:S01]  /*0140*/  UIADD3.X UR7, UPT, UPT, URZ, UR7, URZ, UP0, !UPT ;  /* 0x00000007ff077290 */ /* 0x000fe200087fe4ff */
[----:B------:R0:W-:Y:S04]  /*0150*/  STG.E desc[UR8][R4.64+0x4], RZ ;  /* 0x000004ff04007986 */ /* 0x0001e8000c101908 */
        /* <DEDUP_REMOVED lines=97> */
[----:B------:R0:W-:Y:S02]  /*0770*/  STG.E desc[UR8][R4.64+0x18c], RZ ;  /* 0x00018cff04007986 */ /* 0x0001e4000c101908 */
.L_x_15:
[----:B-1----:R-:W1:Y:S01]  /*0780*/  LDC.64 R8, c[0x0][0x3a0] ;  /* 0x0000e800ff087b82 */ /* 0x002e620000000a00 */
[----:B------:R-:W-:Y:S01]  /*0790*/  ISETP.NE.AND P0, PT, R0, RZ, PT ;  /* 0x000000ff0000720c */ /* 0x000fe20003f05270 */
[----:B------:R-:W-:Y:S01]  /*07a0*/  VIADD R2, R2, 0x1 ;  /* 0x0000000102027836 */ /* 0x000fe20000000000 */
[----:B------:R-:W-:Y:S01]  /*07b0*/  IADD3 R3, PT, PT, R3, 0x1, RZ ;  /* 0x0000000103037810 */ /* 0x000fe20007ffe0ff */
[C---:B0-----:R-:W-:Y:S02]  /*07c0*/  VIADD R4, R0.reuse, 0x1 ;  /* 0x0000000100047836 */ /* 0x041fe40000000000 */
[----:B-1----:R-:W-:-:S08]  /*07d0*/  IMAD.WIDE.U32 R8, R0, 0x4, R8 ;  /* 0x0000000400087825 */ /* 0x002fd000078e0008 */
[----:B--234-:R-:W-:Y:S05]  /*07e0*/  @!P0 BRA `(.L_x_0) ;  /* 0x0000000000608947 */ /* 0x01cfea0003800000 */
[----:B------:R0:W-:Y:S01]  /*07f0*/  STG.E desc[UR8][R8.64], RZ ;  /* 0x000000ff08007986 */ /* 0x0001e2000c101908 */
[----:B------:R-:W-:-:S13]  /*0800*/  ISETP.NE.AND P0, PT, R0, 0x1, PT ;  /* 0x000000010000780c */ /* 0x000fda0003f05270 */
[----:B0-----:R-:W-:Y:S05]  /*0810*/  @!P0 BRA `(.L_x_0) ;  /* 0x0000000000548947 */ /* 0x001fea0003800000 */
        /* <DEDUP_REMOVED lines=18> */
[----:B------:R-:W-:Y:S01]  /*0940*/  ISETP.NE.AND P0, PT, R0, 0x8, PT ;  /* 0x000000080000780c */ /* 0x000fe20003f05270 */
[----:B------:R0:W-:-:S12]  /*0950*/  STG.E desc[UR8][R8.64+0x118], RZ ;  /* 0x000118ff08007986 */ /* 0x0001d8000c101908 */
[----:B------:R0:W-:Y:S02]  /*0960*/  @P0 STG.E desc[UR8][R8.64+0x140], RZ ;  /* 0x000140ff08000986 */ /* 0x0001e4000c101908 */
.L_x_0:
[C---:B------:R-:W-:Y:S01]  /*0970*/  IMAD.WIDE.U32 R6, R0.reuse, 0x24, R8 ;  /* 0x0000002400067825 */ /* 0x040fe200078e0008 */
[----:B------:R-:W-:Y:S02]  /*0980*/  MOV R5, 0x3f800000 ;  /* 0x3f80000000057802 */ /* 0x000fe40000000f00 */
[C---:B------:R-:W-:Y:S01]  /*0990*/  ISETP.GT.U32.AND P0, PT, R0.reuse, 0x8, PT ;  /* 0x000000080000780c */ /* 0x040fe20003f04070 */
[----:B------:R-:W-:-:S05]  /*09a0*/  IMAD.WIDE.U32 R6, R0, 0x4, R6 ;  /* 0x0000000400067825 */ /* 0x000fca00078e0006 */
[----:B------:R1:W-:Y:S07]  /*09b0*/  STG.E desc[UR8][R6.64], R5 ;  /* 0x0000000506007986 */ /* 0x0003ee000c101908 */
[----:B------:R-:W-:Y:S05]  /*09c0*/  @P0 BRA `(.L_x_1) ;  /* 0x0000000c003c0947 */ /* 0x000fea0003800000 */
[----:B------:R-:W-:Y:S01]  /*09d0*/  MOV R11, UR7 ;  /* 0x00000007000b7c02 */ /* 0x000fe20008000f00 */
[----:B------:R-:W-:Y:S01]  /*09e0*/  IMAD.U32 R10, RZ, RZ, UR6 ;  /* 0x00000006ff0a7e24 */ /* 0x000fe2000f8e00ff */
[----:B-1----:R-:W-:Y:S01]  /*09f0*/  PRMT R5, RZ, 0x7610, R5 ;  /* 0x00007610ff057816 */ /* 0x002fe20000000005 */
[----:B------:R-:W-:Y:S01]  /*0a00*/  IMAD.MOV.U32 R7, RZ, RZ, R0 ;  /* 0x000000ffff077224 */ /* 0x000fe200078e0000 */
[----:B------:R-:W-:Y:S01]  /*0a10*/  PRMT R6, RZ, 0x7610, R6 ;  /* 0x00007610ff067816 */ /* 0x000fe20000000006 */
[----:B------:R-:W-:Y:S01]  /*0a20*/  IMAD.WIDE.U32 R10, R0, 0x4, R10 ;  /* 0x00000004000a7825 */ /* 0x000fe200078e000a */
[----:B------:R-:W-:Y:S01]  /*0a30*/  MOV R16, R4 ;  /* 0x0000000400107202 */ /* 0x000fe20000000f00 */
[----:B------:R-:W-:-:S06]  /*0a40*/  UMOV UR4, URZ ;  /* 0x000000ff00047c82 */ /* 0x000fcc0008000000 */
.L_x_7:
[----:B-1234-:R-:W-:Y:S01]  /*0a50*/  IMAD.WIDE.U32 R12, R7, 0x28, R8 ;  /* 0x00000028070c7825 */ /* 0x01efe200078e0008 */
[----:B------:R-:W-:-:S03]  /*0a60*/  IADD3 R14, PT, PT, R0, UR4, RZ ;  /* 0x00000004000e7c10 */ /* 0x000fc6000fffe0ff */
[----:B------:R-:W-:Y:S01]  /*0a70*/  HFMA2 R27, -RZ, RZ, 0, 0 ;  /* 0x00000000ff1b7431 */ /* 0x000fe200000001ff */
[----:B------:R-:W-:Y:S01]  /*0a80*/  MOV R25, R7 ;  /* 0x0000000700197202 */ /* 0x000fe20000000f00 */
[----:B------:R-:W-:Y:S01]  /*0a90*/  VIADD R7, R7, 0x1 ;  /* 0x0000000107077836 */ /* 0x000fe20000000000 */
[----:B------:R1:W-:Y:S01]  /*0aa0*/  STG.E desc[UR8][R12.64+0x28], RZ ;  /* 0x000028ff0c007986 */ /* 0x0003e2000c101908 */
[----:B------:R-:W-:Y:S01]  /*0ab0*/  ISETP.GE.U32.AND P1, PT, R14, 0xf, PT ;  /* 0x0000000f0e00780c */ /* 0x000fe20003f26070 */
[----:B------:R-:W-:Y:S01]  /*0ac0*/  IMAD.MOV.U32 R29, RZ, RZ, RZ ;  /* 0x000000ffff1d7224 */ /* 0x000fe200078e00ff */
[----:B------:R-:W-:Y:S02]  /*0ad0*/  LOP3.LUT P0, RZ, R16, 0xf, RZ, 0xc0, !PT ;  /* 0x0000000f10ff7812 */ /* 0x000fe4000780c0ff */
[----:B------:R-:W-:-:S09]  /*0ae0*/  IADD3 R18, PT, PT, R3, R6, RZ ;  /* 0x0000000603127210 */ /* 0x000fd20007ffe0ff */
[----:B-1----:R-:W-:Y:S05]  /*0af0*/  @!P1 BRA `(.L_x_2) ;  /* 0x0000000400509947 */ /* 0x002fea0003800000 */
[----:B------:R-:W1:Y:S01]  /*0b00*/  LDC.64 R14, c[0x0][0x390] ;  /* 0x0000e400ff0e7b82 */ /* 0x000e620000000a00 */
[----:B------:R-:W-:Y:S01]  /*0b10*/  LOP3.LUT R27, R16, 0x7ffffff0, RZ, 0xc0, !PT ;  /* 0x7ffffff0101b7812 */ /* 0x000fe200078ec0ff */
[----:B------:R-:W-:Y:S01]  /*0b20*/  IMAD.MOV.U32 R24, RZ, RZ, R11 ;  /* 0x000000ffff187224 */ /* 0x000fe200078e000b */
[----:B------:R-:W-:Y:S02]  /*0b30*/  MOV R23, R10 ;  /* 0x0000000a00177202 */ /* 0x000fe40000000f00 */
[----:B------:R-:W-:Y:S02]  /*0b40*/  MOV R29, RZ ;  /* 0x000000ff001d7202 */ /* 0x000fe40000000f00 */
[----:B------:R-:W-:Y:S01]  /*0b50*/  IADD3 R19, PT, PT, -R27, RZ, RZ ;  /* 0x000000ff1b137210 */ /* 0x000fe20007ffe1ff */
[----:B-1----:R-:W-:-:S03]  /*0b60*/  IMAD.WIDE.U32 R14, R25, 0x28, R14 ;  /* 0x00000028190e7825 */ /* 0x002fc600078e000e */
[----:B------:R-:W-:-:S04]  /*0b70*/  IADD3 R21, P1, PT, R14, 0x34, RZ ;  /* 0x000000340e157810 */ /* 0x000fc80007f3e0ff */
[----:B------:R-:W-:-:S09]  /*0b80*/  IADD3.X R22, PT, PT, RZ, R15, RZ, P1, !PT ;  /* 0x0000000fff167210 */ /* 0x000fd20000ffe4ff */
.L_x_3:
[----:B------:R-:W-:Y:S01]  /*0b90*/  IMAD.MOV.U32 R14, RZ, RZ, R23 ;  /* 0x000000ffff0e7224 */ /* 0x000fe200078e0017 */
[----:B------:R-:W-:Y:S01]  /*0ba0*/  MOV R15, R24 ;  /* 0x00000018000f7202 */ /* 0x000fe20000000f00 */
[----:B------:R-:W-:Y:S01]  /*0bb0*/  IMAD.MOV.U32 R17, RZ, RZ, R22 ;  /* 0x000000ffff117224 */ /* 0x000fe200078e0016 */
[----:B------:R-:W-:-:S03]  /*0bc0*/  MOV R16, R21 ;  /* 0x0000001500107202 */ /* 0x000fc60000000f00 */
[----:B----4-:R-:W2:Y:S04]  /*0bd0*/  LDG.E R20, desc[UR8][R14.64+-0x140] ;  /* 0xfffec0080e147981 */ /* 0x010ea8000c1e1900 */
[----:B------:R-:W2:Y:S02]  /*0be0*/  LDG.E R21, desc[UR8][R16.64+-0xc] ;  /* 0xfffff40810157981 */ /* 0x000ea4000c1e1900 */
[----:B--2---:R-:W-:-:S05]  /*0bf0*/  FFMA R21, -R20, R21, R29 ;  /* 0x0000001514157223 */ /* 0x004fca000000011d */
[----:B------:R1:W-:Y:S04]  /*0c00*/  STG.E desc[UR8][R12.64+0x28], R21 ;  /* 0x000028150c007986 */ /* 0x0003e8000c101908 */
[----:B------:R-:W2:Y:S04]  /*0c10*/  LDG.E R20, desc[UR8][R14.64+-0x118] ;  /* 0xfffee8080e147981 */ /* 0x000ea8000c1e1900 */
[----:B------:R-:W2:Y:S02]  /*0c20*/  LDG.E R22, desc[UR8][R16.64+-0x8] ;  /* 0xfffff80810167981 */ /* 0x000ea4000c1e1900 */
[----:B--2---:R-:W-:-:S05]  /*0c30*/  FFMA R23, -R20, R22, R21 ;  /* 0x0000001614177223 */ /* 0x004fca0000000115 */
[----:B------:R2:W-:Y:S04]  /*0c40*/  STG.E desc[UR8][R12.64+0x28], R23 ;  /* 0x000028170c007986 */ /* 0x0005e8000c101908 */
[----:B------:R-:W3:Y:S04]  /*0c50*/  LDG.E R20, desc[UR8][R14.64+-0xf0] ;  /* 0xffff10080e147981 */ /* 0x000ee8000c1e1900 */
[----:B------:R-:W3:Y:S02]  /*0c60*/  LDG.E R22, desc[UR8][R16.64+-0x4] ;  /* 0xfffffc0810167981 */ /* 0x000ee4000c1e1900 */
[----:B---3--:R-:W-:-:S05]  /*0c70*/  FFMA R29, -R20, R22, R23 ;  /* 0x00000016141d7223 */ /* 0x008fca0000000117 */
[----:B------:R3:W-:Y:S04]  /*0c80*/  STG.E desc[UR8][R12.64+0x28], R29 ;  /* 0x0000281d0c007986 */ /* 0x0007e8000c101908 */
[----:B------:R-:W1:Y:S04]  /*0c90*/  LDG.E R20, desc[UR8][R14.64+-0xc8] ;  /* 0xffff38080e147981 */ /* 0x000e68000c1e1900 */
[----:B------:R-:W1:Y:S02]  /*0ca0*/  LDG.E R22, desc[UR8][R16.64] ;  /* 0x0000000810167981 */ /* 0x000e64000c1e1900 */
[----:B-1----:R-:W-:-:S05]  /*0cb0*/  FFMA R21, -R20, R22, R29 ;  /* 0x0000001614157223 */ /* 0x002fca000000011d */
        /* <DEDUP_REMOVED lines=41> */
[----:B------:R-:W4:Y:S04]  /*0f50*/  LDG.E R20, desc[UR8][R14.64+0xf0] ;  /* 0x0000f0080e147981 */ /* 0x000f28000c1e1900 */
[----:B------:R-:W4:Y:S02]  /*0f60*/  LDG.E R22, desc[UR8][R16.64+0x2c] ;  /* 0x00002c0810167981 */ /* 0x000f24000c1e1900 */
[----:B----4-:R-:W-:-:S05]  /*0f70*/  FFMA R20, -R20, R22, R23 ;  /* 0x0000001614147223 */ /* 0x010fca0000000117 */
[----:B------:R4:W-:Y:S04]  /*0f80*/  STG.E desc[UR8][R12.64+0x28], R20 ;  /* 0x000028140c007986 */ /* 0x0009e8000c101908 */
[----:B---3--:R-:W3:Y:S04]  /*0f90*/  LDG.E R29, desc[UR8][R14.64+0x118] ;  /* 0x000118080e1d7981 */ /* 0x008ee8000c1e1900 */
[----:B------:R-:W3:Y:S01]  /*0fa0*/  LDG.E R22, desc[UR8][R16.64+0x30] ;  /* 0x0000300810167981 */ /* 0x000ee2000c1e1900 */
[----:B------:R-:W-:Y:S02]  /*0fb0*/  IADD3 R19, PT, PT, R19, 0x10, RZ ;  /* 0x0000001013137810 */ /* 0x000fe40007ffe0ff */
[----:B-1----:R-:W-:-:S02]  /*0fc0*/  IADD3 R21, P3, PT, R16, 0x40, RZ ;  /* 0x0000004010157810 */ /* 0x002fc40007f7e0ff */
[----:B------:R-:W-:Y:S02]  /*0fd0*/  ISETP.NE.AND P1, PT, R19, RZ, PT ;  /* 0x000000ff1300720c */ /* 0x000fe40003f25270 */
[----:B--2---:R-:W-:-:S04]  /*0fe0*/  IADD3 R23, P2, PT, R14, 0x280, RZ ;  /* 0x000002800e177810 */ /* 0x004fc80007f5e0ff */
[----:B------:R-:W-:Y:S01]  /*0ff0*/  IADD3.X R24, PT, PT, RZ, R15, RZ, P2, !PT ;  /* 0x0000000fff187210 */ /* 0x000fe200017fe4ff */
[----:B---3--:R-:W-:Y:S01]  /*1000*/  FFMA R29, -R29, R22, R20 ;  /* 0x000000161d1d7223 */ /* 0x008fe20000000114 */
[----:B------:R-:W-:-:S04]  /*1010*/  IMAD.X R22, RZ, RZ, R17, P3 ;  /* 0x000000ffff167224 */ /* 0x000fc800018e0611 */
[----:B------:R4:W-:Y:S01]  /*1020*/  STG.E desc[UR8][R12.64+0x28], R29 ;  /* 0x0000281d0c007986 */ /* 0x0009e2000c101908 */
[----:B------:R-:W-:Y:S05]  /*1030*/  @P1 BRA `(.L_x_3) ;  /* 0xfffffff800d41947 */ /* 0x000fea000383ffff */
.L_x_2:
[----:B------:R-:W-:Y:S01]  /*1040*/  LOP3.LUT R18, R18, 0xf, RZ, 0xc0, !PT ;  /* 0x0000000f12127812 */ /* 0x000fe200078ec0ff */
[----:B------:R-:W-:Y:S06]  /*1050*/  @!P0 BRA `(.L_x_4) ;  /* 0x0000000400808947 */ /* 0x000fec0003800000 */
[----:B------:R-:W1:Y:S01]  /*1060*/  LDC.64 R14, c[0x0][0x390] ;  /* 0x0000e400ff0e7b82 */ /* 0x000e620000000a00 */
[C---:B------:R-:W-:Y:S02]  /*1070*/  IADD3 R19, PT, PT, R18.reuse, -0x1, RZ ;  /* 0xffffffff12137810 */ /* 0x040fe40007ffe0ff */
[----:B------:R-:W-:Y:S02]  /*1080*/  LOP3.LUT P1, RZ, R18, 0x7, RZ, 0xc0, !PT ;  /* 0x0000000712ff7812 */ /* 0x000fe4000782c0ff */
[----:B------:R-:W-:Y:S01]  /*1090*/  ISETP.GE.U32.AND P0, PT, R19, 0x7, PT ;  /* 0x000000071300780c */ /* 0x000fe20003f06070 */
[----:B-1----:R-:W-:-:S03]  /*10a0*/  IMAD.WIDE.U32 R16, R25, 0x28, R14 ;  /* 0x0000002819107825 */ /* 0x002fc600078e000e */
[----:B------:R-:W-:-:S09]  /*10b0*/  IADD3 R18, P2, PT, R16, 0x28, RZ ;  /* 0x0000002810127810 */ /* 0x000fd20007f5e0ff */
[----:B------:R-:W-:Y:S05]  /*10c0*/  @!P0 BRA `(.L_x_5) ;  /* 0x0000000000948947 */ /* 0x000fea0003800000 */
[----:B----4-:R-:W-:-:S04]  /*10d0*/  IMAD.WIDE.U32 R20, R27, 0x4, R14 ;  /* 0x000000041b147825 */ /* 0x010fc800078e000e */
[----:B------:R-:W-:-:S04]  /*10e0*/  IMAD.WIDE.U32 R22, R27, 0x28, R8 ;  /* 0x000000281b167825 */ /* 0x000fc800078e0008 */
[----:B------:R-:W-:Y:S01]  /*10f0*/  IMAD.WIDE.U32 R20, R7, 0x28, R20 ;  /* 0x0000002807147825 */ /* 0x000fe200078e0014 */
[----:B------:R-:W2:Y:S05]  /*1100*/  LDG.E R24, desc[UR8][R22.64] ;  /* 0x0000000816187981 */ /* 0x000eaa000c1e1900 */
[----:B------:R-:W2:Y:S02]  /*1110*/  LDG.E R20, desc[UR8][R20.64] ;  /* 0x0000000814147981 */ /* 0x000ea4000c1e1900 */
[----:B--2---:R-:W-:Y:S01]  /*1120*/  FFMA R29, -R24, R20, R29 ;  /* 0x00000014181d7223 */ /* 0x004fe2000000011d */
[----:B------:R-:W-:-:S04]  /*1130*/  IMAD.WIDE.U32 R20, R27, 0x4, R16 ;  /* 0x000000041b147825 */ /* 0x000fc800078e0010 */
        /* <DEDUP_REMOVED lines=8> */
[----:B------:R-:W-:Y:S04]  /*11c0*/  STG.E desc[UR8][R12.64+0x28], R26 ;  /* 0x0000281a0c007986 */ /* 0x000fe8000c101908 */
[----:B------:R-:W3:Y:S04]  /*11d0*/  LDG.E R28, desc[UR8][R22.64+0x78] ;  /* 0x00007808161c7981 */ /* 0x000ee8000c1e1900 */
[----:B-1----:R-:W3:Y:S02]  /*11e0*/  LDG.E R29, desc[UR8][R20.64+0x34] ;  /* 0x00003408141d7981 */ /* 0x002ee4000c1e1900 */
[----:B---3--:R-:W-:-:S05]  /*11f0*/  FFMA R29, -R28, R29, R26 ;  /* 0x0000001d1c1d7223 */ /* 0x008fca000000011a */
[----:B------:R1:W-:Y:S04]  /*1200*/  STG.E desc[UR8][R12.64+0x28], R29 ;  /* 0x0000281d0c007986 */ /* 0x0003e8000c101908 */
[----:B------:R-:W3:Y:S04]  /*1210*/  LDG.E R28, desc[UR8][R22.64+0xa0] ;  /* 0x0000a008161c7981 */ /* 0x000ee8000c1e1900 */
[----:B--2---:R-:W3:Y:S02]  /*1220*/  LDG.E R24, desc[UR8][R20.64+0x38] ;  /* 0x0000380814187981 */ /* 0x004ee4000c1e1900 */
[----:B---3--:R-:W-:-:S05]  /*1230*/  FFMA R24, -R28, R24, R29 ;  /* 0x000000181c187223 */ /* 0x008fca000000011d */
[----:B------:R2:W-:Y:S04]  /*1240*/  STG.E desc[UR8][R12.64+0x28], R24 ;  /* 0x000028180c007986 */ /* 0x0005e8000c101908 */
[----:B------:R-:W3:Y:S04]  /*1250*/  LDG.E R28, desc[UR8][R22.64+0xc8] ;  /* 0x0000c808161c7981 */ /* 0x000ee8000c1e1900 */
[----:B-1----:R-:W3:Y:S02]  /*1260*/  LDG.E R29, desc[UR8][R20.64+0x3c] ;  /* 0x00003c08141d7981 */ /* 0x002ee4000c1e1900 */
[----:B---3--:R-:W-:-:S05]  /*1270*/  FFMA R28, -R28, R29, R24 ;  /* 0x0000001d1c1c7223 */ /* 0x008fca0000000118 */
[----:B------:R1:W-:Y:S04]  /*1280*/  STG.E desc[UR8][R12.64+0x28], R28 ;  /* 0x0000281c0c007986 */ /* 0x0003e8000c101908 */
[----:B------:R-:W3:Y:S04]  /*1290*/  LDG.E R26, desc[UR8][R22.64+0xf0] ;  /* 0x0000f008161a7981 */ /* 0x000ee8000c1e1900 */
[----:B------:R-:W3:Y:S02]  /*12a0*/  LDG.E R29, desc[UR8][R20.64+0x40] ;  /* 0x00004008141d7981 */ /* 0x000ee4000c1e1900 */
[----:B---3--:R-:W-:-:S05]  /*12b0*/  FFMA R26, -R26, R29, R28 ;  /* 0x0000001d1a1a7223 */ /* 0x008fca000000011c */
[----:B------:R1:W-:Y:S04]  /*12c0*/  STG.E desc[UR8][R12.64+0x28], R26 ;  /* 0x0000281a0c007986 */ /* 0x0003e8000c101908 */
[----:B------:R-:W3:Y:S04]  /*12d0*/  LDG.E R29, desc[UR8][R22.64+0x118] ;  /* 0x00011808161d7981 */ /* 0x000ee8000c1e1900 */
[----:B--2---:R-:W3:Y:S01]  /*12e0*/  LDG.E R24, desc[UR8][R20.64+0x44] ;  /* 0x0000440814187981 */ /* 0x004ee2000c1e1900 */
[----:B------:R-:W-:Y:S01]  /*12f0*/  IADD3 R27, PT, PT, R27, 0x8, RZ ;  /* 0x000000081b1b7810 */ /* 0x000fe20007ffe0ff */
[----:B---3--:R-:W-:-:S05]  /*1300*/  FFMA R29, -R29, R24, R26 ;  /* 0x000000181d1d7223 */ /* 0x008fca000000011a */
[----:B------:R1:W-:Y:S02]  /*1310*/  STG.E desc[UR8][R12.64+0x28], R29 ;  /* 0x0000281d0c007986 */ /* 0x0003e4000c101908 */
.L_x_5:
[----:B------:R-:W-:Y:S01]  /*1320*/  IMAD.X R19, RZ, RZ, R17, P2 ;  /* 0x000000ffff137224 */ /* 0x000fe200010e0611 */
[----:B------:R-:W-:Y:S06]  /*1330*/  @!P1 BRA `(.L_x_4) ;  /* 0x0000000000c89947 */ /* 0x000fec0003800000 */
[----:B----4-:R-:W-:-:S04]  /*1340*/  IADD3 R20, PT, PT, R2, R5, RZ ;  /* 0x0000000502147210 */ /* 0x010fc80007ffe0ff */
[----:B------:R-:W-:-:S04]  /*1350*/  LOP3.LUT R20, R20, 0xffff, RZ, 0xc0, !PT ;  /* 0x0000ffff14147812 */ /* 0x000fc800078ec0ff */
[C---:B------:R-:W-:Y:S02]  /*1360*/  LOP3.LUT R21, R20.reuse, 0x7, RZ, 0xc0, !PT ;  /* 0x0000000714157812 */ /* 0x040fe400078ec0ff */
[----:B------:R-:W-:Y:S02]  /*1370*/  LOP3.LUT R24, R20, 0x3, RZ, 0xc0, !PT ;  /* 0x0000000314187812 */ /* 0x000fe400078ec0ff */
[----:B------:R-:W-:Y:S02]  /*1380*/  IADD3 R21, PT, PT, R21, -0x1, RZ ;  /* 0xffffffff15157810 */ /* 0x000fe40007ffe0ff */
[----:B------:R-:W-:Y:S02]  /*1390*/  ISETP.NE.AND P1, PT, R24, RZ, PT ;  /* 0x000000ff1800720c */ /* 0x000fe40003f25270 */
[----:B------:R-:W-:-:S13]  /*13a0*/  ISETP.GE.U32.AND P0, PT, R21, 0x3, PT ;  /* 0x000000031500780c */ /* 0x000fda0003f06070 */
[----:B------:R-:W-:Y:S05]  /*13b0*/  @!P0 BRA `(.L_x_6) ;  /* 0x0000000000548947 */ /* 0x000fea0003800000 */
[----:B------:R-:W-:-:S04]  /*13c0*/  IMAD.WIDE.U32 R20, R27, 0x4, R14 ;  /* 0x000000041b147825 */ /* 0x000fc800078e000e */
[----:B------:R-:W-:-:S04]  /*13d0*/  IMAD.WIDE.U32 R22, R27, 0x28, R8 ;  /* 0x000000281b167825 */ /* 0x000fc800078e0008 */
[----:B------:R-:W-:Y:S01]  /*13e0*/  IMAD.WIDE.U32 R20, R7, 0x28, R20 ;  /* 0x0000002807147825 */ /* 0x000fe200078e0014 */
[----:B-1----:R-:W2:Y:S05]  /*13f0*/  LDG.E R26, desc[UR8][R22.64] ;  /* 0x00000008161a7981 */ /* 0x002eaa000c1e1900 */
[----:B------:R-:W2:Y:S01]  /*1400*/  LDG.E R20, desc[UR8][R20.64] ;  /* 0x0000000814147981 */ /* 0x000ea2000c1e1900 */
[----:B------:R-:W-:-:S04]  /*1410*/  IMAD.WIDE.U32 R16, R27, 0x4, R16 ;  /* 0x000000041b107825 */ /* 0x000fc800078e0010 */
        /* <DEDUP_REMOVED lines=11> */
[----:B------:R-:W1:Y:S01]  /*14d0*/  LDG.E R28, desc[UR8][R16.64+0x34] ;  /* 0x00003408101c7981 */ /* 0x000e62000c1e1900 */
[----:B------:R-:W-:Y:S02]  /*14e0*/  VIADD R27, R27, 0x4 ;  /* 0x000000041b1b7836 */ /* 0x000fe40000000000 */
[----:B-1----:R-:W-:-:S05]  /*14f0*/  FFMA R29, -R20, R28, R21 ;  /* 0x0000001c141d7223 */ /* 0x002fca0000000115 */
[----:B------:R2:W-:Y:S02]  /*1500*/  STG.E desc[UR8][R12.64+0x28], R29 ;  /* 0x0000281d0c007986 */ /* 0x0005e4000c101908 */
.L_x_6:
[----:B------:R-:W-:Y:S05]  /*1510*/  @!P1 BRA `(.L_x_4) ;  /* 0x0000000000509947 */ /* 0x000fea0003800000 */
[----:B------:R-:W-:-:S04]  /*1520*/  IMAD.WIDE.U32 R16, R27, 0x4, R14 ;  /* 0x000000041b107825 */ /* 0x000fc800078e000e */
[----:B------:R-:W-:-:S04]  /*1530*/  IMAD.WIDE.U32 R14, R27, 0x28, R8 ;  /* 0x000000281b0e7825 */ /* 0x000fc800078e0008 */
[----:B------:R-:W-:Y:S01]  /*1540*/  IMAD.WIDE.U32 R16, R7, 0x28, R16 ;  /* 0x0000002807107825 */ /* 0x000fe200078e0010 */
[----:B------:R-:W1:Y:S05]  /*1550*/  LDG.E R20, desc[UR8][R14.64] ;  /* 0x000000080e147981 */ /* 0x000e6a000c1e1900 */
[----:B------:R-:W1:Y:S01]  /*1560*/  LDG.E R16, desc[UR8][R16.64] ;  /* 0x0000000810107981 */ /* 0x000e62000c1e1900 */
[----:B------:R-:W-:Y:S01]  /*1570*/  ISETP.NE.AND P0, PT, R24, 0x1, PT ;  /* 0x000000011800780c */ /* 0x000fe20003f05270 */
[----:B-12---:R-:W-:-:S05]  /*1580*/  FFMA R29, -R20, R16, R29 ;  /* 0x00000010141d7223 */ /* 0x006fca000000011d */
[----:B------:R3:W-:Y:S07]  /*1590*/  STG.E desc[UR8][R12.64+0x28], R29 ;  /* 0x0000281d0c007986 */ /* 0x0007ee000c101908 */
[----:B------:R-:W-:Y:S05]  /*15a0*/  @!P0 BRA `(.L_x_4) ;  /* 0x00000000002c8947 */ /* 0x000fea0003800000 */
[----:B------:R-:W-:Y:S01]  /*15b0*/  IMAD.WIDE.U32 R18, R27, 0x4, R18 ;  /* 0x000000041b127825 */ /* 0x000fe200078e0012 */
[----:B------:R-:W2:Y:S04]  /*15c0*/  LDG.E R16, desc[UR8][R14.64+0x28] ;  /* 0x000028080e107981 */ /* 0x000ea8000c1e1900 */
[----:B------:R-:W2:Y:S01]  /*15d0*/  LDG.E R17, desc[UR8][R18.64+0x4] ;  /* 0x0000040812117981 */ /* 0x000ea2000c1e1900 */
[----:B------:R-:W-:Y:S01]  /*15e0*/  ISETP.NE.AND P0, PT, R24, 0x2, PT ;  /* 0x000000021800780c */ /* 0x000fe20003f05270 */
[----:B--2---:R-:W-:-:S05]  /*15f0*/  FFMA R17, -R16, R17, R29 ;  /* 0x0000001110117223 */ /* 0x004fca000000011d */
[----:B------:R1:W-:Y:S07]  /*1600*/  STG.E desc[UR8][R12.64+0x28], R17 ;  /* 0x000028110c007986 */ /* 0x0003ee000c101908 */
[----:B------:R-:W-:Y:S05]  /*1610*/  @!P0 BRA `(.L_x_4) ;  /* 0x0000000000108947 */ /* 0x000fea0003800000 */
[----:B------:R-:W1:Y:S04]  /*1620*/  LDG.E R14, desc[UR8][R14.64+0x50] ;  /* 0x000050080e0e7981 */ /* 0x000e68000c1e1900 */
[----:B------:R-:W1:Y:S02]  /*1630*/  LDG.E R19, desc[UR8][R18.64+0x8] ;  /* 0x0000080812137981 */ /* 0x000e64000c1e1900 */
[----:B-1----:R-:W-:-:S05]  /*1640*/  FFMA R17, -R14, R19, R17 ;  /* 0x000000130e117223 */ /* 0x002fca0000000111 */
[----:B------:R1:W-:Y:S02]  /*1650*/  STG.E desc[UR8][R12.64+0x28], R17 ;  /* 0x000028110c007986 */ /* 0x0003e4000c101908 */
.L_x_4:
[----:B------:R-:W-:Y:S01]  /*1660*/  IADD3 R16, PT, PT, R25, 0x2, RZ ;  /* 0x0000000219107810 */ /* 0x000fe20007ffe0ff */
[----:B------:R-:W-:Y:S01]  /*1670*/  UIADD3 UR4, UPT, UPT, UR4, 0x1, URZ ;  /* 0x0000000104047890 */ /* 0x000fe2000fffe0ff */
[----:B------:R-:W-:Y:S01]  /*1680*/  IADD3 R6, PT, PT, R6, 0x1, RZ ;  /* 0x0000000106067810 */ /* 0x000fe20007ffe0ff */
[----:B------:R-:W-:Y:S01]  /*1690*/  VIADD R5, R5, 0x1 ;  /* 0x0000000105057836 */ /* 0x000fe20000000000 */
[----:B------:R-:W-:-:S13]  /*16a0*/  ISETP.NE.AND P0, PT, R16, 0xa, PT ;  /* 0x0000000a1000780c */ /* 0x000fda0003f05270 */
[----:B------:R-:W-:Y:S05]  /*16b0*/  @P0 BRA `(.L_x_7) ;  /* 0xfffffff000e40947 */ /* 0x000fea000383ffff */
.L_x_1:
[----:B-1----:R-:W1:Y:S01]  /*16c0*/  LDC.64 R6, c[0x0][0x388] ;  /* 0x0000e200ff067b82 */ /* 0x002e620000000a00 */
[----:B------:R-:W-:Y:S01]  /*16d0*/  HFMA2 R15, -RZ, RZ, 0, 5.36441802978515625e-07 ;  /* 0x00000009ff0f7431 */ /* 0x000fe200000001ff */
[----:B------:R-:W-:Y:S01]  /*16e0*/  PRMT R14, RZ, 0x7610, R14 ;  /* 0x00007610ff0e7816 */ /* 0x000fe2000000000e */
[----:B------:R-:W-:Y:S01]  /*16f0*/  UMOV UR4, URZ ;  /* 0x000000ff00047c82 */ /* 0x000fe20008000000 */
[----:B-1----:R-:W-:-:S07]  /*1700*/  IMAD.WIDE.U32 R6, R0, 0x4, R6 ;  /* 0x0000000400067825 */ /* 0x002fce00078e0006 */
.L_x_14:
[C---:B-1234-:R-:W-:Y:S01]  /*1710*/  IMAD.WIDE.U32 R16, R15.reuse, 0x28, R8 ;  /* 0x000000280f107825 */ /* 0x05efe200078e0008 */
[----:B--234-:R-:W1:Y:S05]  /*1720*/  LDC.64 R12, c[0x0][0x398] ;  /* 0x0000e600ff0c7b82 */ /* 0x01ce6a0000000a00 */
[----:B------:R-:W2:Y:S01]  /*1730*/  LDG.E R17, desc[UR8][R16.64] ;  /* 0x0000000810117981 */ /* 0x000ea2000c1e1900 */
[C---:B------:R-:W-:Y:S01]  /*1740*/  IMAD.WIDE.U32 R10, R15.reuse, 0x28, R6 ;  /* 0x000000280f0a7825 */ /* 0x040fe200078e0006 */
[----:B------:R-:W-:-:S03]  /*1750*/  ISETP.GT.U32.AND P0, PT, R15, 0x8, PT ;  /* 0x000000080f00780c */ /* 0x000fc60003f04070 */
[----:B-1----:R-:W-:Y:S01]  /*1760*/  IMAD.WIDE.U32 R12, R15, 0x28, R12 ;  /* 0x000000280f0c7825 */ /* 0x002fe200078e000c */
[----:B--2---:R1:W-:Y:S09]  /*1770*/  STG.E desc[UR8][R10.64], R17 ;  /* 0x000000110a007986 */ /* 0x0043f2000c101908 */
[----:B------:R-:W-:Y:S05]  /*1780*/  @P0 BRA `(.L_x_8) ;  /* 0x0000000800880947 */ /* 0x000fea0003800000 */
[----:B------:R-:W-:Y:S01]  /*1790*/  UIADD3 UR10, UPT, UPT, UR4, -0x1, URZ ;  /* 0xffffffff040a7890 */ /* 0x000fe2000fffe0ff */
[----:B------:R-:W-:-:S03]  /*17a0*/  MOV R5, R15 ;  /* 0x0000000f00057202 */ /* 0x000fc60000000f00 */
[----:B------:R-:W-:-:S09]  /*17b0*/  UISETP.GE.U32.AND UP0, UPT, UR10, 0xf, UPT ;  /* 0x0000000f0a00788c */ /* 0x000fd2000bf06070 */
[----:B------:R-:W-:Y:S05]  /*17c0*/  BRA.U !UP0, `(.L_x_9) ;  /* 0x0000000508247547 */ /* 0x000fea000b800000 */
[----:B------:R-:W-:Y:S01]  /*17d0*/  IMAD.MOV.U32 R5, RZ, RZ, R15 ;  /* 0x000000ffff057224 */ /* 0x000fe200078e000f */
[----:B------:R-:W-:Y:S01]  /*17e0*/  ULOP3.LUT UR11, UR4, 0xfffffff0, URZ, 0xc0, !UPT ;  /* 0xfffffff0040b7892 */ /* 0x000fe2000f8ec0ff */
[----:B------:R-:W-:-:S11]  /*17f0*/  UMOV UR5, URZ ;  /* 0x000000ff00057c82 */ /* 0x000fd60008000000 */
.L_x_10:
[----:B------:R-:W-:-:S04]  /*1800*/  IMAD.WIDE.U32 R20, R5, 0x4, R12 ;  /* 0x0000000405147825 */ /* 0x000fc800078e000c */
[----:B------:R-:W-:Y:S01]  /*1810*/  IMAD.WIDE.U32 R18, R5, 0x28, R6 ;  /* 0x0000002805127825 */ /* 0x000fe200078e0006 */
[----:B------:R-:W1:Y:S04]  /*1820*/  LDG.E R0, desc[UR8][R20.64+0x4] ;  /* 0x0000040814007981 */ /* 0x000e68000c1e1900 */
[----:B------:R-:W1:Y:S02]  /*1830*/  LDG.E R16, desc[UR8][R18.64+0x28] ;  /* 0x0000280812107981 */ /* 0x000e64000c1e1900 */
[----:B-12---:R-:W-:-:S05]  /*1840*/  FFMA R17, -R0, R16, R17 ;  /* 0x0000001000117223 */ /* 0x006fca0000000111 */
        /* <DEDUP_REMOVED lines=59> */
[----:B------:R-:W-:Y:S01]  /*1c00*/  UIADD3 UR5, UPT, UPT, UR5, 0x10, URZ ;  /* 0x0000001005057890 */ /* 0x000fe2000fffe0ff */
[----:B------:R-:W-:-:S03]  /*1c10*/  IADD3 R5, PT, PT, R5, 0x10, RZ ;  /* 0x0000001005057810 */ /* 0x000fc60007ffe0ff */
[----:B------:R-:W-:Y:S01]  /*1c20*/  UISETP.NE.AND UP0, UPT, UR5, UR11, UPT ;  /* 0x0000000b0500728c */ /* 0x000fe2000bf05270 */
[----:B-1----:R-:W-:-:S05]  /*1c30*/  FFMA R17, -R0, R16, R25 ;  /* 0x0000001000117223 */ /* 0x002fca0000000119 */
[----:B------:R2:W-:Y:S03]  /*1c40*/  STG.E desc[UR8][R10.64], R17 ;  /* 0x000000110a007986 */ /* 0x0005e6000c101908 */
[----:B------:R-:W-:Y:S05]  /*1c50*/  BRA.U UP0, `(.L_x_10) ;  /* 0xfffffff900e87547 */ /* 0x000fea000b83ffff */
.L_x_9:
[----:B------:R-:W-:-:S09]  /*1c60*/  ULOP3.LUT UP0, URZ, UR4, 0xf, URZ, 0xc0, !UPT ;  /* 0x0000000f04ff7892 */ /* 0x000fd2000f80c0ff */
[----:B------:R-:W-:Y:S05]  /*1c70*/  BRA.U !UP0, `(.L_x_8) ;  /* 0x00000005084c7547 */ /* 0x000fea000b800000 */
[----:B------:R-:W-:Y:S02]  /*1c80*/  UISETP.GE.U32.AND UP0, UPT, UR10, 0x7, UPT ;  /* 0x000000070a00788c */ /* 0x000fe4000bf06070 */
[----:B------:R-:W-:-:S07]  /*1c90*/  ULOP3.LUT UP1, URZ, UR4, 0x7, URZ, 0xc0, !UPT ;  /* 0x0000000704ff7892 */ /* 0x000fce000f82c0ff */
[----:B------:R-:W-:Y:S05]  /*1ca0*/  BRA.U !UP0, `(.L_x_11) ;  /* 0x00000001088c7547 */ /* 0x000fea000b800000 */
        /* <DEDUP_REMOVED lines=26> */
[----:B------:R-:W2:Y:S04]  /*1e50*/  LDG.E R0, desc[UR8][R20.64+0x1c] ;  /* 0x00001c0814007981 */ /* 0x000ea8000c1e1900 */
[----:B------:R-:W2:Y:S02]  /*1e60*/  LDG.E R16, desc[UR8][R18.64+0x118] ;  /* 0x0001180812107981 */ /* 0x000ea4000c1e1900 */
[----:B--2---:R-:W-:-:S05]  /*1e70*/  FFMA R27, -R0, R16, R25 ;  /* 0x00000010001b7223 */ /* 0x004fca0000000119 */
[----:B------:R4:W-:Y:S04]  /*1e80*/  STG.E desc[UR8][R10.64], R27 ;  /* 0x0000001b0a007986 */ /* 0x0009e8000c101908 */
[----:B------:R-:W2:Y:S04]  /*1e90*/  LDG.E R0, desc[UR8][R20.64+0x20] ;  /* 0x0000200814007981 */ /* 0x000ea8000c1e1900 */
[----:B-1----:R-:W2:Y:S01]  /*1ea0*/  LDG.E R17, desc[UR8][R18.64+0x140] ;  /* 0x0001400812117981 */ /* 0x002ea2000c1e1900 */
[----:B------:R-:W-:Y:S01]  /*1eb0*/  IADD3 R5, PT, PT, R5, 0x8, RZ ;  /* 0x0000000805057810 */ /* 0x000fe20007ffe0ff */
[----:B--2---:R-:W-:-:S05]  /*1ec0*/  FFMA R17, -R0, R17, R27 ;  /* 0x0000001100117223 */ /* 0x004fca000000011b */
[----:B------:R4:W-:Y:S02]  /*1ed0*/  STG.E desc[UR8][R10.64], R17 ;  /* 0x000000110a007986 */ /* 0x0009e4000c101908 */
.L_x_11:
[----:B------:R-:W-:Y:S05]  /*1ee0*/  BRA.U !UP1, `(.L_x_8) ;  /* 0x0000000109b07547 */ /* 0x000fea000b800000 */
[----:B------:R-:W-:-:S04]  /*1ef0*/  LOP3.LUT R0, R14, 0xffff, RZ, 0xc0, !PT ;  /* 0x0000ffff0e007812 */ /* 0x000fc800078ec0ff */
[C---:B------:R-:W-:Y:S02]  /*1f00*/  LOP3.LUT R16, R0.reuse, 0x7, RZ, 0xc0, !PT ;  /* 0x0000000700107812 */ /* 0x040fe400078ec0ff */
[----:B------:R-:W-:-:S03]  /*1f10*/  LOP3.LUT R0, R0, 0x3, RZ, 0xc0, !PT ;  /* 0x0000000300007812 */ /* 0x000fc600078ec0ff */
[----:B------:R-:W-:Y:S01]  /*1f20*/  VIADD R16, R16, 0xffffffff ;  /* 0xffffffff10107836 */ /* 0x000fe20000000000 */
[----:B------:R-:W-:-:S04]  /*1f30*/  ISETP.NE.AND P1, PT, R0, RZ, PT ;  /* 0x000000ff0000720c */ /* 0x000fc80003f25270 */
[----:B------:R-:W-:-:S13]  /*1f40*/  ISETP.GE.U32.AND P0, PT, R16, 0x3, PT ;  /* 0x000000031000780c */ /* 0x000fda0003f06070 */
[----:B------:R-:W-:Y:S05]  /*1f50*/  @!P0 BRA `(.L_x_12) ;  /* 0x00000000004c8947 */ /* 0x000fea0003800000 */
[----:B------:R-:W-:-:S04]  /*1f60*/  IMAD.WIDE.U32 R20, R5, 0x4, R12 ;  /* 0x0000000405147825 */ /* 0x000fc800078e000c */
[----:B------:R-:W-:Y:S01]  /*1f70*/  IMAD.WIDE.U32 R18, R5, 0x28, R6 ;  /* 0x0000002805127825 */ /* 0x000fe200078e0006 */
[----:B------:R-:W1:Y:S04]  /*1f80*/  LDG.E R16, desc[UR8][R20.64+0x4] ;  /* 0x0000040814107981 */ /* 0x000e68000c1e1900 */
[----:B------:R-:W1:Y:S02]  /*1f90*/  LDG.E R22, desc[UR8][R18.64+0x28] ;  /* 0x0000280812167981 */ /* 0x000e64000c1e1900 */
[----:B-12-4-:R-:W-:-:S05]  /*1fa0*/  FFMA R17, -R16, R22, R17 ;  /* 0x0000001610117223 */ /* 0x016fca0000000111 */
[----:B------:R1:W-:Y:S04]  /*1fb0*/  STG.E desc[UR8][R10.64], R17 ;  /* 0x000000110a007986 */ /* 0x0003e8000c101908 */
[----:B------:R-:W2:Y:S04]  /*1fc0*/  LDG.E R16, desc[UR8][R20.64+0x8] ;  /* 0x0000080814107981 */ /* 0x000ea8000c1e1900 */
[----:B------:R-:W2:Y:S02]  /*1fd0*/  LDG.E R22, desc[UR8][R18.64+0x50] ;  /* 0x0000500812167981 */ /* 0x000ea4000c1e1900 */
[----:B--2---:R-:W-:-:S05]  /*1fe0*/  FFMA R23, -R16, R22, R17 ;  /* 0x0000001610177223 */ /* 0x004fca0000000111 */
[----:B------:R3:W-:Y:S04]  /*1ff0*/  STG.E desc[UR8][R10.64], R23 ;  /* 0x000000170a007986 */ /* 0x0007e8000c101908 */
[----:B------:R-:W2:Y:S04]  /*2000*/  LDG.E R16, desc[UR8][R20.64+0xc] ;  /* 0x00000c0814107981 */ /* 0x000ea8000c1e1900 */
[----:B------:R-:W2:Y:S02]  /*2010*/  LDG.E R22, desc[UR8][R18.64+0x78] ;  /* 0x0000780812167981 */ /* 0x000ea4000c1e1900 */
[----:B--2---:R-:W-:-:S05]  /*2020*/  FFMA R25, -R16, R22, R23 ;  /* 0x0000001610197223 */ /* 0x004fca0000000117 */
[----:B------:R3:W-:Y:S04]  /*2030*/  STG.E desc[UR8][R10.64], R25 ;  /* 0x000000190a007986 */ /* 0x0007e8000c101908 */
[----:B------:R-:W1:Y:S04]  /*2040*/  LDG.E R16, desc[UR8][R20.64+0x10] ;  /* 0x0000100814107981 */ /* 0x000e68000c1e1900 */
[----:B------:R-:W1:Y:S01]  /*2050*/  LDG.E R22, desc[UR8][R18.64+0xa0] ;  /* 0x0000a00812167981 */ /* 0x000e62000c1e1900 */
[----:B------:R-:W-:Y:S01]  /*2060*/  IADD3 R5, PT, PT, R5, 0x4, RZ ;  /* 0x0000000405057810 */ /* 0x000fe20007ffe0ff */
[----:B-1----:R-:W-:-:S05]  /*2070*/  FFMA R17, -R16, R22, R25 ;  /* 0x0000001610117223 */ /* 0x002fca0000000119 */
[----:B------:R3:W-:Y:S02]  /*2080*/  STG.E desc[UR8][R10.64], R17 ;  /* 0x000000110a007986 */ /* 0x0007e4000c101908 */
.L_x_12:
[----:B------:R-:W-:Y:S05]  /*2090*/  @!P1 BRA `(.L_x_8) ;  /* 0x0000000000449947 */ /* 0x000fea0003800000 */
[----:B------:R-:W-:-:S04]  /*20a0*/  IMAD.WIDE.U32 R18, R5, 0x4, R12 ;  /* 0x0000000405127825 */ /* 0x000fc800078e000c */
[----:B------:R-:W-:Y:S01]  /*20b0*/  IMAD.WIDE.U32 R20, R5, 0x28, R6 ;  /* 0x0000002805147825 */ /* 0x000fe200078e0006 */
[----:B------:R-:W1:Y:S04]  /*20c0*/  LDG.E R16, desc[UR8][R18.64+0x4] ;  /* 0x0000040812107981 */ /* 0x000e68000c1e1900 */
[----:B------:R-:W1:Y:S01]  /*20d0*/  LDG.E R5, desc[UR8][R20.64+0x28] ;  /* 0x0000280814057981 */ /* 0x000e62000c1e1900 */
[----:B------:R-:W-:Y:S01]  /*20e0*/  ISETP.NE.AND P0, PT, R0, 0x1, PT ;  /* 0x000000010000780c */ /* 0x000fe20003f05270 */
[----:B-1234-:R-:W-:-:S05]  /*20f0*/  FFMA R17, -R16, R5, R17 ;  /* 0x0000000510117223 */ /* 0x01efca0000000111 */
[----:B------:R1:W-:Y:S07]  /*2100*/  STG.E desc[UR8][R10.64], R17 ;  /* 0x000000110a007986 */ /* 0x0003ee000c101908 */
[----:B------:R-:W-:Y:S05]  /*2110*/  @!P0 BRA `(.L_x_8) ;  /* 0x0000000000248947 */ /* 0x000fea0003800000 */
[----:B------:R-:W1:Y:S04]  /*2120*/  LDG.E R16, desc[UR8][R18.64+0x8] ;  /* 0x0000080812107981 */ /* 0x000e68000c1e1900 */
[----:B------:R-:W1:Y:S01]  /*2130*/  LDG.E R5, desc[UR8][R20.64+0x50] ;  /* 0x0000500814057981 */ /* 0x000e62000c1e1900 */
[----:B------:R-:W-:Y:S01]  /*2140*/  ISETP.NE.AND P0, PT, R0, 0x2, PT ;  /* 0x000000020000780c */ /* 0x000fe20003f05270 */
[----:B-1----:R-:W-:-:S05]  /*2150*/  FFMA R17, -R16, R5, R17 ;  /* 0x0000000510117223 */ /* 0x002fca0000000111 */
[----:B------:R1:W-:Y:S07]  /*2160*/  STG.E desc[UR8][R10.64], R17 ;  /* 0x000000110a007986 */ /* 0x0003ee000c101908 */
[----:B------:R-:W1:Y:S04]  /*2170*/  @P0 LDG.E R0, desc[UR8][R18.64+0xc] ;  /* 0x00000c0812000981 */ /* 0x000e68000c1e1900 */
[----:B------:R-:W1:Y:S02]  /*2180*/  @P0 LDG.E R5, desc[UR8][R20.64+0x78] ;  /* 0x0000780814050981 */ /* 0x000e64000c1e1900 */
[----:B-1----:R-:W-:-:S05]  /*2190*/  @P0 FFMA R17, -R0, R5, R17 ;  /* 0x0000000500110223 */ /* 0x002fca0000000111 */
[----:B------:R1:W-:Y:S02]  /*21a0*/  @P0 STG.E desc[UR8][R10.64], R17 ;  /* 0x000000110a000986 */ /* 0x0003e4000c101908 */
.L_x_8:
[----:B------:R-:W-:-:S05]  /*21b0*/  IMAD.WIDE.U32 R12, R15, 0x4, R12 ;  /* 0x000000040f0c7825 */ /* 0x000fca00078e000c */
[----:B------:R-:W5:Y:S02]  /*21c0*/  LDG.E R18, desc[UR8][R12.64] ;  /* 0x000000080c127981 */ /* 0x000f64000c1e1900 */
[----:B-----5:R-:W5:Y:S08]  /*21d0*/  MUFU.RCP R0, R18 ;  /* 0x0000001200007308 */ /* 0x020f700000001000 */
[----:B------:R-:W0:Y:S01]  /*21e0*/  FCHK P0, R17, R18 ;  /* 0x0000001211007302 */ /* 0x000e220000000000 */
[----:B-----5:R-:W-:-:S04]  /*21f0*/  FFMA R5, -R18, R0, 1 ;  /* 0x3f80000012057423 */ /* 0x020fc80000000100 */
[----:B------:R-:W-:-:S04]  /*2200*/  FFMA R0, R0, R5, R0 ;  /* 0x0000000500007223 */ /* 0x000fc80000000000 */
[----:B------:R-:W-:-:S04]  /*2210*/  FFMA R5, R0, R17, RZ ;  /* 0x0000001100057223 */ /* 0x000fc800000000ff */
[----:B------:R-:W-:-:S04]  /*2220*/  FFMA R16, -R18, R5, R17 ;  /* 0x0000000512107223 */ /* 0x000fc80000000111 */
[----:B------:R-:W-:Y:S01]  /*2230*/  FFMA R5, R0, R16, R5 ;  /* 0x0000001000057223 */ /* 0x000fe20000000005 */
[----:B0-----:R-:W-:Y:S06]  /*2240*/  @!P0 BRA `(.L_x_13) ;  /* 0x0000000000108947 */ /* 0x001fec0003800000 */
[----:B------:R-:W-:Y:S02]  /*2250*/  MOV R5, R17 ;  /* 0x0000001100057202 */ /* 0x000fe40000000f00 */
[----:B------:R-:W-:-:S07]  /*2260*/  MOV R12, 0x2280 ;  /* 0x00002280000c7802 */ /* 0x000fce0000000f00 */
[----:B-1234-:R-:W-:Y:S05]  /*2270*/  CALL.REL.NOINC `($__internal_0_$__cuda_sm3x_div_rn_noftz_f32_slowpath) ;  /* 0x00000000002c7944 */ /* 0x01efea0003c00000 */
[----:B------:R-:W-:-:S07]  /*2280*/  IMAD.MOV.U32 R5, RZ, RZ, R0 ;  /* 0x000000ffff057224 */ /* 0x000fce00078e0000 */
.L_x_13:
[----:B------:R0:W-:Y:S01]  /*2290*/  STG.E desc[UR8][R10.64], R5 ;  /* 0x000000050a007986 */ /* 0x0001e2000c101908 */
[----:B------:R-:W-:Y:S01]  /*22a0*/  IADD3 R15, PT, PT, R15, -0x1, RZ ;  /* 0xffffffff0f0f7810 */ /* 0x000fe20007ffe0ff */
[----:B------:R-:W-:Y:S01]  /*22b0*/  UIADD3 UR4, UPT, UPT, UR4, 0x1, URZ ;  /* 0x0000000104047890 */ /* 0x000fe2000fffe0ff */
[----:B------:R-:W-:Y:S02]  /*22c0*/  IADD3 R14, PT, PT, R14, 0x1, RZ ;  /* 0x000000010e0e7810 */ /* 0x000fe40007ffe0ff */
[----:B------:R-:W-:-:S13]  /*22d0*/  ISETP.NE.AND P0, PT, R15, -0x1, PT ;  /* 0xffffffff0f00780c */ /* 0x000fda0003f05270 */
[----:B0-----:R-:W-:Y:S05]  /*22e0*/  @P0 BRA `(.L_x_14) ;  /* 0xfffffff400080947 */ /* 0x001fea000383ffff */
[----:B------:R-:W-:Y:S01]  /*22f0*/  ISETP.NE.AND P0, PT, R4, 0xa, PT ;  /* 0x0000000a0400780c */ /* 0x000fe20003f05270 */
[----:B------:R-:W-:-:S12]  /*2300*/  IMAD.MOV.U32 R0, RZ, RZ, R4 ;  /* 0x000000ffff007224 */ /* 0x000fd800078e0004 */
[----:B------:R-:W-:Y:S05]  /*2310*/  @P0 BRA `(.L_x_15) ;  /* 0xffffffe400180947 */ /* 0x000fea000383ffff */
[----:B------:R-:W-:Y:S05]  /*2320*/  EXIT ;  /* 0x000000000000794d */ /* 0x000fea0003800000 */
        .weak           $__internal_0_$__cuda_sm3x_div_rn_noftz_f32_slowpath
        .type           $__internal_0_$__cuda_sm3x_div_rn_noftz_f32_slowpath,@function
        .size           $__internal_0_$__cuda_sm3x_div_rn_noftz_f32_slowpath,(.L_x_147 - $__internal_0_$__cuda_sm3x_div_rn_noftz_f32_slowpath)
$__internal_0_$__cuda_sm3x_div_rn_noftz_f32_slowpath:
[----:B------:R-:W-:Y:S02]  /*2330*/  SHF.R.U32.HI R13, RZ, 0x17, R18 ;  /* 0x00000017ff0d7819 */ /* 0x000fe40000011612 */
[----:B------:R-:W-:Y:S02]  /*2340*/  SHF.R.U32.HI R0, RZ, 0x17, R5 ;  /* 0x00000017ff007819 */ /* 0x000fe40000011605 */
[----:B------:R-:W-:Y:S02]  /*2350*/  LOP3.LUT R13, R13, 0xff, RZ, 0xc0, !PT ;  /* 0x000000ff0d0d7812 */ /* 0x000fe400078ec0ff */
[----:B------:R-:W-:Y:S02]  /*2360*/  LOP3.LUT R20, R0, 0xff, RZ, 0xc0, !PT ;  /* 0x000000ff00147812 */ /* 0x000fe400078ec0ff */
[----:B------:R-:W-:Y:S02]  /*2370*/  IADD3 R19, PT, PT, R13, -0x1, RZ ;  /* 0xffffffff0d137810 */ /* 0x000fe40007ffe0ff */
[----:B------:R-:W-:-:S02]  /*2380*/  IADD3 R17, PT, PT, R20, -0x1, RZ ;  /* 0xffffffff14117810 */ /* 0x000fc40007ffe0ff */
[----:B------:R-:W-:-:S04]  /*2390*/  ISETP.GT.U32.AND P0, PT, R19, 0xfd, PT ;  /* 0x000000fd1300780c */ /* 0x000fc80003f04070 */
[----:B------:R-:W-:-:S13]  /*23a0*/  ISETP.GT.U32.OR P0, PT, R17, 0xfd, P0 ;  /* 0x000000fd1100780c */ /* 0x000fda0000704470 */
[----:B------:R-:W-:Y:S01]  /*23b0*/  @!P0 IMAD.MOV.U32 R16, RZ, RZ, RZ ;  /* 0x000000ffff108224 */ /* 0x000fe200078e00ff */
[----:B------:R-:W-:Y:S06]  /*23c0*/  @!P0 BRA `(.L_x_16) ;  /* 0x0000000000608947 */ /* 0x000fec0003800000 */
[----:B------:R-:W-:Y:S02]  /*23d0*/  FSETP.GTU.FTZ.AND P0, PT, |R5|, +INF , PT ;  /* 0x7f8000000500780b */ /* 0x000fe40003f1c200 */
[----:B------:R-:W-:Y:S02]  /*23e0*/  FSETP.GTU.FTZ.AND P1, PT, |R18|, +INF , PT ;  /* 0x7f8000001200780b */ /* 0x000fe40003f3c200 */
[----:B------:R-:W-:Y:S02]  /*23f0*/  MOV R0, R18 ;  /* 0x0000001200007202 */ /* 0x000fe40000000f00 */
[----:B------:R-:W-:-:S13]  /*2400*/  PLOP3.LUT P0, PT, P0, P1, PT, 0xf8, 0x8f ;  /* 0x00000000008f781c */ /* 0x000fda0000703f70 */
[----:B------:R-:W-:Y:S05]  /*2410*/  @P0 BRA `(.L_x_17) ;  /* 0x0000000400440947 */ /* 0x000fea0003800000 */
[----:B------:R-:W-:-:S13]  /*2420*/  LOP3.LUT P0, RZ, R18, 0x7fffffff, R5, 0xc8, !PT ;  /* 0x7fffffff12ff7812 */ /* 0x000fda000780c805 */
[----:B------:R-:W-:Y:S05]  /*2430*/  @!P0 BRA `(.L_x_18) ;  /* 0x0000000400348947 */ /* 0x000fea0003800000 */
[C---:B------:R-:W-:Y:S02]  /*2440*/  FSETP.NEU.FTZ.AND P1, PT, |R5|.reuse, +INF , PT ;  /* 0x7f8000000500780b */ /* 0x040fe40003f3d200 */
[----:B------:R-:W-:Y:S02]  /*2450*/  FSETP.NEU.FTZ.AND P2, PT, |R0|, +INF , PT ;  /* 0x7f8000000000780b */ /* 0x000fe40003f5d200 */
[----:B------:R-:W-:-:S11]  /*2460*/  FSETP.NEU.FTZ.AND P0, PT, |R5|, +INF , PT ;  /* 0x7f8000000500780b */ /* 0x000fd60003f1d200 */
[----:B------:R-:W-:Y:S05]  /*2470*/  @!P2 BRA !P1, `(.L_x_18) ;  /* 0x000000040024a947 */ /* 0x000fea0004800000 */
[----:B------:R-:W-:-:S04]  /*2480*/  LOP3.LUT P1, RZ, R5, 0x7fffffff, RZ, 0xc0, !PT ;  /* 0x7fffffff05ff7812 */ /* 0x000fc8000782c0ff */
[----:B------:R-:W-:-:S13]  /*2490*/  PLOP3.LUT P1, PT, P2, P1, PT, 0x2f, 0xf2 ;  /* 0x0000000000f2781c */ /* 0x000fda0001722577 */
[----:B------:R-:W-:Y:S05]  /*24a0*/  @P1 BRA `(.L_x_19) ;  /* 0x0000000400101947 */ /* 0x000fea0003800000 */
[----:B------:R-:W-:-:S04]  /*24b0*/  LOP3.LUT P1, RZ, R18, 0x7fffffff, RZ, 0xc0, !PT ;  /* 0x7fffffff12ff7812 */ /* 0x000fc8000782c0ff */
[----:B------:R-:W-:-:S13]  /*24c0*/  PLOP3.LUT P0, PT, P0, P1, PT, 0x2f, 0xf2 ;  /* 0x0000000000f2781c */ /* 0x000fda0000702577 */
[----:B------:R-:W-:Y:S05]  /*24d0*/  @P0 BRA `(.L_x_20) ;  /* 0x0000000000f80947 */ /* 0x000fea0003800000 */
[----:B------:R-:W-:Y:S02]  /*24e0*/  ISETP.GE.AND P0, PT, R17, RZ, PT ;  /* 0x000000ff1100720c */ /* 0x000fe40003f06270 */
[----:B------:R-:W-:-:S11]  /*24f0*/  ISETP.GE.AND P1, PT, R19, RZ, PT ;  /* 0x000000ff1300720c */ /* 0x000fd60003f26270 */
[----:B------:R-:W-:Y:S01]  /*2500*/  @P0 MOV R16, RZ ;  /* 0x000000ff00100202 */ /* 0x000fe20000000f00 */
[----:B------:R-:W-:Y:S02]  /*2510*/  @!P0 IMAD.MOV.U32 R16, RZ, RZ, -0x40 ;  /* 0xffffffc0ff108424 */ /* 0x000fe400078e00ff */
[----:B------:R-:W-:Y:S01]  /*2520*/  @!P0 FFMA R5, R5, 1.84467440737095516160e+19, RZ ;  /* 0x5f80000005058823 */ /* 0x000fe200000000ff */
[----:B------:R-:W-:Y:S02]  /*2530*/  @!P1 FFMA R18, R0, 1.84467440737095516160e+19, RZ ;  /* 0x5f80000000129823 */ /* 0x000fe400000000ff */
[----:B------:R-:W-:-:S07]  /*2540*/  @!P1 IADD3 R16, PT, PT, R16, 0x40, RZ ;  /* 0x0000004010109810 */ /* 0x000fce0007ffe0ff */
.L_x_16:
[----:B------:R-:W-:Y:S01]  /*2550*/  LEA R17, R13, 0xc0800000, 0x17 ;  /* 0xc08000000d117811 */ /* 0x000fe200078eb8ff */
[----:B------:R-:W-:-:S03]  /*2560*/  VIADD R20, R20, 0xffffff81 ;  /* 0xffffff8114147836 */ /* 0x000fc60000000000 */
[----:B------:R-:W-:Y:S01]  /*2570*/  IADD3 R17, PT, PT, -R17, R18, RZ ;  /* 0x0000001211117210 */ /* 0x000fe20007ffe1ff */
[----:B------:R-:W-:-:S03]  /*2580*/  IMAD R0, R20, -0x800000, R5 ;  /* 0xff80000014007824 */ /* 0x000fc600078e0205 */
[----:B------:R0:W1:Y:S01]  /*2590*/  MUFU.RCP R18, R17 ;  /* 0x0000001100127308 */ /* 0x0000620000001000 */
[----:B------:R-:W-:Y:S01]  /*25a0*/  FADD.FTZ R19, -R17, -RZ ;  /* 0x800000ff11137221 */ /* 0x000fe20000010100 */
[----:B0-----:R-:W-:-:S04]  /*25b0*/  IADD3 R17, PT, PT, R20, 0x7f, -R13 ;  /* 0x0000007f14117810 */ /* 0x001fc80007ffe80d */
[----:B------:R-:W-:Y:S01]  /*25c0*/  IADD3 R17, PT, PT, R17, R16, RZ ;  /* 0x0000001011117210 */ /* 0x000fe20007ffe0ff */
[----:B-1----:R-:W-:-:S04]  /*25d0*/  FFMA R21, R18, R19, 1 ;  /* 0x3f80000012157423 */ /* 0x002fc80000000013 */
[----:B------:R-:W-:-:S04]  /*25e0*/  FFMA R5, R18, R21, R18 ;  /* 0x0000001512057223 */ /* 0x000fc80000000012 */
[----:B------:R-:W-:-:S04]  /*25f0*/  FFMA R18, R0, R5, RZ ;  /* 0x0000000500127223 */ /* 0x000fc800000000ff */
[----:B------:R-:W-:-:S04]  /*2600*/  FFMA R21, R19, R18, R0 ;  /* 0x0000001213157223 */ /* 0x000fc80000000000 */
[----:B------:R-:W-:-:S04]  /*2610*/  FFMA R18, R5, R21, R18 ;  /* 0x0000001505127223 */ /* 0x000fc80000000012 */
[----:B------:R-:W-:-:S04]  /*2620*/  FFMA R19, R19, R18, R0 ;  /* 0x0000001213137223 */ /* 0x000fc80000000000 */
[----:B------:R-:W-:-:S05]  /*2630*/  FFMA R0, R5, R19, R18 ;  /* 0x0000001305007223 */ /* 0x000fca0000000012 */
[----:B------:R-:W-:-:S04]  /*2640*/  SHF.R.U32.HI R13, RZ, 0x17, R0 ;  /* 0x00000017ff0d7819 */ /* 0x000fc80000011600 */
[----:B------:R-:W-:-:S04]  /*2650*/  LOP3.LUT R13, R13, 0xff, RZ, 0xc0, !PT ;  /* 0x000000ff0d0d7812 */ /* 0x000fc800078ec0ff */
[----:B------:R-:W-:-:S05]  /*2660*/  IADD3 R20, PT, PT, R13, R17, RZ ;  /* 0x000000110d147210 */ /* 0x000fca0007ffe0ff */
[----:B------:R-:W-:-:S05]  /*2670*/  VIADD R13, R20, 0xffffffff ;  /* 0xffffffff140d7836 */ /* 0x000fca0000000000 */
[----:B------:R-:W-:-:S13]  /*2680*/  ISETP.GE.U32.AND P0, PT, R13, 0xfe, PT ;  /* 0x000000fe0d00780c */ /* 0x000fda0003f06070 */
[----:B------:R-:W-:Y:S05]  /*2690*/  @!P0 BRA `(.L_x_21) ;  /* 0x0000000000808947 */ /* 0x000fea0003800000 */
[----:B------:R-:W-:-:S13]  /*26a0*/  ISETP.GT.AND P0, PT, R20, 0xfe, PT ;  /* 0x000000fe1400780c */ /* 0x000fda0003f04270 */
[----:B------:R-:W-:Y:S05]  /*26b0*/  @P0 BRA `(.L_x_22) ;  /* 0x00000000006c0947 */ /* 0x000fea0003800000 */
[----:B------:R-:W-:-:S13]  /*26c0*/  ISETP.GE.AND P0, PT, R20, 0x1, PT ;  /* 0x000000011400780c */ /* 0x000fda0003f06270 */
[----:B------:R-:W-:Y:S05]  /*26d0*/  @P0 BRA `(.L_x_23) ;  /* 0x0000000000980947 */ /* 0x000fea0003800000 */
[----:B------:R-:W-:Y:S02]  /*26e0*/  ISETP.GE.AND P0, PT, R20, -0x18, PT ;  /* 0xffffffe81400780c */ /* 0x000fe40003f06270 */
[----:B------:R-:W-:-:S11]  /*26f0*/  LOP3.LUT R0, R0, 0x80000000, RZ, 0xc0, !PT ;  /* 0x8000000000007812 */ /* 0x000fd600078ec0ff */
[----:B------:R-:W-:Y:S05]  /*2700*/  @!P0 BRA `(.L_x_23) ;  /* 0x00000000008c8947 */ /* 0x000fea0003800000 */
[-CC-:B------:R-:W-:Y:S01]  /*2710*/  FFMA.RZ R13, R5, R19.reuse, R18.reuse ;  /* 0x00000013050d7223 */ /* 0x180fe2000000c012 */
[C---:B------:R-:W-:Y:S02]  /*2720*/  ISETP.NE.AND P2, PT, R20.reuse, RZ, PT ;  /* 0x000000ff1400720c */ /* 0x040fe40003f45270 */
[C---:B------:R-:W-:Y:S02]  /*2730*/  ISETP.NE.AND P1, PT, R20.reuse, RZ, PT ;  /* 0x000000ff1400720c */ /* 0x040fe40003f25270 */
[----:B------:R-:W-:Y:S01]  /*2740*/  LOP3.LUT R16, R13, 0x7fffff, RZ, 0xc0, !PT ;  /* 0x007fffff0d107812 */ /* 0x000fe200078ec0ff */
[CCC-:B------:R-:W-:Y:S01]  /*2750*/  FFMA.RP R13, R5.reuse, R19.reuse, R18.reuse ;  /* 0x00000013050d7223 */ /* 0x1c0fe20000008012 */
[----:B------:R-:W-:Y:S01]  /*2760*/  FFMA.RM R18, R5, R19, R18 ;  /* 0x0000001305127223 */ /* 0x000fe20000004012 */
[----:B------:R-:W-:Y:S02]  /*2770*/  IADD3 R5, PT, PT, R20, 0x20, RZ ;  /* 0x0000002014057810 */ /* 0x000fe40007ffe0ff */
[----:B------:R-:W-:-:S02]  /*2780*/  LOP3.LUT R16, R16, 0x800000, RZ, 0xfc, !PT ;  /* 0x0080000010107812 */ /* 0x000fc400078efcff */
[----:B------:R-:W-:Y:S02]  /*2790*/  IADD3 R17, PT, PT, -R20, RZ, RZ ;  /* 0x000000ff14117210 */ /* 0x000fe40007ffe1ff */
[----:B------:R-:W-:Y:S02]  /*27a0*/  SHF.L.U32 R5, R16, R5, RZ ;  /* 0x0000000510057219 */ /* 0x000fe400000006ff */
[----:B------:R-:W-:Y:S02]  /*27b0*/  FSETP.NEU.FTZ.AND P0, PT, R13, R18, PT ;  /* 0x000000120d00720b */ /* 0x000fe40003f1d000 */
[----:B------:R-:W-:Y:S02]  /*27c0*/  SEL R13, R17, RZ, P2 ;  /* 0x000000ff110d7207 */ /* 0x000fe40001000000 */
[----:B------:R-:W-:Y:S02]  /*27d0*/  ISETP.NE.AND P1, PT, R5, RZ, P1 ;  /* 0x000000ff0500720c */ /* 0x000fe40000f25270 */
[----:B------:R-:W-:-:S02]  /*27e0*/  SHF.R.U32.HI R13, RZ, R13, R16 ;  /* 0x0000000dff0d7219 */ /* 0x000fc40000011610 */
[----:B------:R-:W-:Y:S02]  /*27f0*/  PLOP3.LUT P0, PT, P0, P1, PT, 0xf8, 0x8f ;  /* 0x00000000008f781c */ /* 0x000fe40000703f70 */
[----:B------:R-:W-:Y:S02]  /*2800*/  SHF.R.U32.HI R16, RZ, 0x1, R13 ;  /* 0x00000001ff107819 */ /* 0x000fe4000001160d */
[----:B------:R-:W-:-:S04]  /*2810*/  SEL R5, RZ, 0x1, !P0 ;  /* 0x00000001ff057807 */ /* 0x000fc80004000000 */
[----:B------:R-:W-:-:S04]  /*2820*/  LOP3.LUT R18, R5, 0x1, R16, 0xf8, !PT ;  /* 0x0000000105127812 */ /* 0x000fc800078ef810 */
[----:B------:R-:W-:-:S05]  /*2830*/  LOP3.LUT R13, R18, R13, RZ, 0xc0, !PT ;  /* 0x0000000d120d7212 */ /* 0x000fca00078ec0ff */
[----:B------:R-:W-:-:S05]  /*2840*/  IMAD.IADD R13, R16, 0x1, R13 ;  /* 0x00000001100d7824 */ /* 0x000fca00078e020d */
[----:B------:R-:W-:Y:S01]  /*2850*/  LOP3.LUT R0, R13, R0, RZ, 0xfc, !PT ;  /* 0x000000000d007212 */ /* 0x000fe200078efcff */
[----:B------:R-:W-:Y:S06]  /*2860*/  BRA `(.L_x_23) ;  /* 0x0000000000347947 */ /* 0x000fec0003800000 */
.L_x_22:
[----:B------:R-:W-:-:S04]  /*2870*/  LOP3.LUT R0, R0, 0x80000000, RZ, 0xc0, !PT ;  /* 0x8000000000007812 */ /* 0x000fc800078ec0ff */
[----:B------:R-:W-:Y:S01]  /*2880*/  LOP3.LUT R0, R0, 0x7f800000, RZ, 0xfc, !PT ;  /* 0x7f80000000007812 */ /* 0x000fe200078efcff */
[----:B------:R-:W-:Y:S06]  /*2890*/  BRA `(.L_x_23) ;  /* 0x0000000000287947 */ /* 0x000fec0003800000 */
.L_x_21:
[----:B------:R-:W-:Y:S01]  /*28a0*/  LEA R0, R17, R0, 0x17 ;  /* 0x0000000011007211 */ /* 0x000fe200078eb8ff */
[----:B------:R-:W-:Y:S06]  /*28b0*/  BRA `(.L_x_23) ;  /* 0x0000000000207947 */ /* 0x000fec0003800000 */
.L_x_20:
[----:B------:R-:W-:-:S04]  /*28c0*/  LOP3.LUT R0, R18, 0x80000000, R5, 0x48, !PT ;  /* 0x8000000012007812 */ /* 0x000fc800078e4805 */
[----:B------:R-:W-:Y:S01]  /*28d0*/  LOP3.LUT R0, R0, 0x7f800000, RZ, 0xfc, !PT ;  /* 0x7f80000000007812 */ /* 0x000fe200078efcff */
[----:B------:R-:W-:Y:S06]  /*28e0*/  BRA `(.L_x_23) ;  /* 0x0000000000147947 */ /* 0x000fec0003800000 */
.L_x_19:
[----:B------:R-:W-:Y:S01]  /*28f0*/  LOP3.LUT R0, R18, 0x80000000, R5, 0x48, !PT ;  /* 0x8000000012007812 */ /* 0x000fe200078e4805 */
[----:B------:R-:W-:Y:S06]  /*2900*/  BRA `(.L_x_23) ;  /* 0x00000000000c7947 */ /* 0x000fec0003800000 */
.L_x_18:
[----:B------:R-:W0:Y:S01]  /*2910*/  MUFU.RSQ R0, -QNAN ;  /* 0xffc0000000007908 */ /* 0x000e220000001400 */
[----:B------:R-:W-:Y:S05]  /*2920*/  BRA `(.L_x_23) ;  /* 0x0000000000047947 */ /* 0x000fea0003800000 */
.L_x_17:
[----:B------:R-:W-:-:S07]  /*2930*/  FADD.FTZ R0, R5, R0 ;  /* 0x0000000005007221 */ /* 0x000fce0000010000 */
.L_x_23:
[----:B------:R-:W-:-:S04]  /*2940*/  HFMA2 R13, -RZ, RZ, 0, 0 ;  /* 0x00000000ff0d7431 */ /* 0x000fc800000001ff */
[----:B0-----:R-:W-:Y:S05]  /*2950*/  RET.REL.NODEC R12 `(_Z16inversionKernel1PA10_fS0_S0_S0_S0_) ;  /* 0xffffffd40ca87950 */ /* 0x001fea0003c3ffff */
.L_x_24:
[----:B------:R-:W-:-:S00]  /*2960*/  BRA `(.L_x_24) ;  /* 0xfffffffc00fc7947 */ /* 0x000fc0000383ffff */
[----:B------:R-:W-:-:S00]  /*2970*/  NOP ;  /* 0x0000000000007918 */ /* 0x000fc00000000000 */
        /* <DEDUP_REMOVED lines=8> */
.L_x_147:


//--------------------- .text._Z15inversionKernelPA10_fS0_S0_S0_S0_ --------------------------
	.section	.text._Z15inversionKernelPA10_fS0_S0_S0_S0_,"ax",@progbits
	.align	128
        .global         _Z15inversionKernelPA10_fS0_S0_S0_S0_
        .type           _Z15inversionKernelPA10_fS0_S0_S0_S0_,@function
        .size           _Z15inversionKernelPA10_fS0_S0_S0_S0_,(.L_x_148 - _Z15inversionKernelPA10_fS0_S0_S0_S0_)
        .other          _Z15inversionKernelPA10_fS0_S0_S0_S0_,@"STO_CUDA_ENTRY STV_DEFAULT"
_Z15inversionKernelPA10_fS0_S0_S0_S0_:
.text._Z15inversionKernelPA10_fS0_S0_S0_S0_:
[----:B------:R-:W-:Y:S01]  /*0000*/  LDC R1, c[0x0][0x37c] ;  /* 0x0000df00ff017b82 */ /* 0x000fe20000000800 */
[----:B------:R-:W0:Y:S07]  /*0010*/  S2R R5, SR_TID.Y ;  /* 0x0000000000057919 */ /* 0x000e2e0000002200 */
[----:B------:R-:W1:Y:S01]  /*0020*/  LDC R0, c[0x0][0x360] ;  /* 0x0000d800ff007b82 */ /* 0x000e620000000800 */
[----:B------:R-:W1:Y:S07]  /*0030*/  S2R R3, SR_TID.X ;  /* 0x0000000000037919 */ /* 0x000e6e0000002100 */
[----:B------:R-:W0:Y:S08]  /*0040*/  S2UR UR5, SR_CTAID.Y ;  /* 0x00000000000579c3 */ /* 0x000e300000002600 */
[----:B------:R-:W0:Y:S08]  /*0050*/  LDC R6, c[0x0][0x364] ;  /* 0x0000d900ff067b82 */ /* 0x000e300000000800 */
[----:B------:R-:W1:Y:S01]  /*0060*/  S2UR UR4, SR_CTAID.X ;  /* 0x00000000000479c3 */ /* 0x000e620000002500 */
[----:B0-----:R-:W-:-:S05]  /*0070*/  IMAD R6, R6, UR5, R5 ;  /* 0x0000000506067c24 */ /* 0x001fca000f8e0205 */
[----:B------:R-:W-:Y:S01]  /*0080*/  ISETP.GT.U32.AND P0, PT, R6, 0x9, PT ;  /* 0x000000090600780c */ /* 0x000fe20003f04070 */
[----:B-1----:R-:W-:-:S05]  /*0090*/  IMAD R0, R0, UR4, R3 ;  /* 0x0000000400007c24 */ /* 0x002fca000f8e0203 */
[----:B------:R-:W-:-:S13]  /*00a0*/  ISETP.GT.OR P0, PT, R0, 0x9, P0 ;  /* 0x000000090000780c */ /* 0x000fda0000704670 */
[----:B------:R-:W-:Y:S05]  /*00b0*/  @P0 EXIT ;  /* 0x000000000000094d */ /* 0x000fea0003800000 */
[----:B------:R-:W0:Y:S01]  /*00c0*/  LDC.64 R8, c[0x0][0x3a0] ;  /* 0x0000e800ff087b82 */ /* 0x000e220000000a00 */
[----:B------:R-:W1:Y:S01]  /*00d0*/  LDCU.64 UR6, c[0x0][0x358] ;  /* 0x00006b00ff0677ac */ /* 0x000e620008000a00 */
[----:B------:R-:W-:Y:S01]  /*00e0*/  ISETP.NE.AND P0, PT, R6, RZ, PT ;  /* 0x000000ff0600720c */ /* 0x000fe20003f05270 */
[----:B------:R-:W-:-:S12]  /*00f0*/  BSSY.RECONVERGENT B0, `(.L_x_25) ;  /* 0x000005b000007945 */ /* 0x000fd80003800200 */
[----:B------:R-:W-:Y:S01]  /*0100*/  @!P0 MOV R7, 0x3f800000 ;  /* 0x3f80000000078802 */ /* 0x000fe20000000f00 */
[----:B0-----:R-:W-:-:S04]  /*0110*/  IMAD.WIDE R4, R0, 0x28, R8 ;  /* 0x0000002800047825 */ /* 0x001fc800078e0208 */
[----:B------:R-:W-:-:S04]  /*0120*/  IMAD.WIDE.U32 R10, R6, 0x4, R4 ;  /* 0x00000004060a7825 */ /* 0x000fc800078e0004 */
[C---:B------:R-:W-:Y:S01]  /*0130*/  @!P0 IMAD.WIDE R2, R0.reuse, 0x4, R4 ;  /* 0x0000000400028825 */ /* 0x040fe200078e0204 */
[----:B-1----:R0:W-:Y:S01]  /*0140*/  STG.E desc[UR6][R10.64], RZ ;  /* 0x000000ff0a007986 */ /* 0x0021e2000c101906 */
[----:B------:R-:W-:Y:S06]  /*0150*/  BAR.SYNC.DEFER_BLOCKING 0x0 ;  /* 0x0000000000007b1d */ /* 0x000fec0000010000 */
[----:B------:R0:W-:Y:S02]  /*0160*/  @!P0 STG.E desc[UR6][R2.64], R7 ;  /* 0x0000000702008986 */ /* 0x0001e4000c101906 */
[----:B------:R-:W-:Y:S01]  /*0170*/  BAR.SYNC.DEFER_BLOCKING 0x0 ;  /* 0x0000000000007b1d */ /* 0x000fe20000010000 */
[----:B------:R-:W-:-:S04]  /*0180*/  ISETP.GT.AND P0, PT, R0, 0x8, PT ;  /* 0x000000080000780c */ /* 0x000fc80003f04270 */
[----:B------:R-:W-:-:S13]  /*0190*/  ISETP.NE.OR P0, PT, R6, RZ, P0 ;  /* 0x000000ff0600720c */ /* 0x000fda0000705670 */
[----:B0-----:R-:W-:Y:S05]  /*01a0*/  @P0 BRA `(.L_x_26) ;  /* 0x00000004003c0947 */ /* 0x001fea0003800000 */
[----:B------:R-:W-:Y:S01]  /*01b0*/  IMAD.WIDE R2, R0, 0x4, R8 ;  /* 0x0000000400027825 */ /* 0x000fe200078e0208 */
[----:B------:R-:W-:-:S03]  /*01c0*/  MOV R9, R0 ;  /* 0x0000000000097202 */ /* 0x000fc60000000f00 */
[----:B------:R-:W-:Y:S01]  /*01d0*/  IMAD.WIDE R4, R0, -0x24, R4 ;  /* 0xffffffdc00047825 */ /* 0x000fe200078e0204 */
[----:B------:R-:W-:-:S04]  /*01e0*/  IADD3 R7, P0, PT, R2, 0x50, RZ ;  /* 0x0000005002077810 */ /* 0x000fc80007f1e0ff */
[----:B------:R-:W-:-:S09]  /*01f0*/  IADD3.X R8, PT, PT, RZ, R3, RZ, P0, !PT ;  /* 0x00000003ff087210 */ /* 0x000fd200007fe4ff */
.L_x_32:
[C---:B------:R-:W-:Y:S01]  /*0200*/  ISETP.GE.AND P1, PT, R9.reuse, RZ, PT ;  /* 0x000000ff0900720c */ /* 0x040fe20003f26270 */
[----:B------:R-:W-:Y:S01]  /*0210*/  BSSY.RECONVERGENT B1, `(.L_x_27) ;  /* 0x0000047000017945 */ /* 0x000fe20003800200 */
[----:B0123--:R-:W-:Y:S02]  /*0220*/  IADD3 R2, PT, PT, R9, 0x1, RZ ;  /* 0x0000000109027810 */ /* 0x00ffe40007ffe0ff */
[----:B------:R-:W-:Y:S02]  /*0230*/  MOV R12, R9 ;  /* 0x00000009000c7202 */ /* 0x000fe40000000f00 */
[----:B------:R-:W-:Y:S02]  /*0240*/  ISETP.NE.AND P0, PT, R2, 0x9, PT ;  /* 0x000000090200780c */ /* 0x000fe40003f05270 */
[----:B------:R-:W-:-:S05]  /*0250*/  MOV R9, R2 ;  /* 0x0000000200097202 */ /* 0x000fca0000000f00 */
[----:B-----5:R-:W-:Y:S06]  /*0260*/  @!P1 BRA `(.L_x_28) ;  /* 0x0000000400049947 */ /* 0x020fec0003800000 */
[----:B------:R-:W-:-:S05]  /*0270*/  IMAD.WIDE.U32 R2, R9, 0x28, R4 ;  /* 0x0000002809027825 */ /* 0x000fca00078e0004 */
[----:B------:R0:W5:Y:S01]  /*0280*/  LDG.E R11, desc[UR6][R2.64] ;  /* 0x00000006020b7981 */ /* 0x000162000c1e1900 */
[----:B------:R-:W-:Y:S01]  /*0290*/  ISETP.GE.U32.AND P2, PT, R12, 0x3, PT ;  /* 0x000000030c00780c */ /* 0x000fe20003f46070 */
[----:B------:R-:W-:Y:S01]  /*02a0*/  BSSY.RECONVERGENT B2, `(.L_x_29) ;  /* 0x0000026000027945 */ /* 0x000fe20003800200 */
[----:B------:R-:W-:Y:S01]  /*02b0*/  LOP3.LUT R10, R9, 0x3, RZ, 0xc0, !PT ;  /* 0x00000003090a7812 */ /* 0x000fe200078ec0ff */
[----:B------:R-:W-:-:S03]  /*02c0*/  HFMA2 R17, -RZ, RZ, 0, 0 ;  /* 0x00000000ff117431 */ /* 0x000fc600000001ff */
[----:B------:R-:W-:-:S07]  /*02d0*/  ISETP.NE.AND P1, PT, R10, RZ, PT ;  /* 0x000000ff0a00720c */ /* 0x000fce0003f25270 */
[----:B0-----:R-:W-:Y:S06]  /*02e0*/  @!P2 BRA `(.L_x_30) ;  /* 0x000000000084a947 */ /* 0x001fec0003800000 */
[----:B------:R-:W0:Y:S01]  /*02f0*/  LDC.64 R12, c[0x0][0x390] ;  /* 0x0000e400ff0c7b82 */ /* 0x000e220000000a00 */
[----:B------:R-:W-:-:S04]  /*0300*/  LOP3.LUT R17, R9, 0xfffffffc, RZ, 0xc0, !PT ;  /* 0xfffffffc09117812 */ /* 0x000fc800078ec0ff */
[----:B------:R-:W-:Y:S01]  /*0310*/  IADD3 R16, PT, PT, -R17, RZ, RZ ;  /* 0x000000ff11107210 */ /* 0x000fe20007ffe1ff */
[----:B0-----:R-:W-:-:S03]  /*0320*/  IMAD.WIDE.U32 R12, R9, 0x28, R12 ;  /* 0x00000028090c7825 */ /* 0x001fc600078e000c */
[----:B------:R-:W-:Y:S02]  /*0330*/  IADD3 R18, P2, PT, R12, 0x8, RZ ;  /* 0x000000080c127810 */ /* 0x000fe40007f5e0ff */
[----:B------:R-:W-:Y:S02]  /*0340*/  MOV R12, R7 ;  /* 0x00000007000c7202 */ /* 0x000fe40000000f00 */
[----:B------:R-:W-:Y:S02]  /*0350*/  IADD3.X R19, PT, PT, RZ, R13, RZ, P2, !PT ;  /* 0x0000000dff137210 */ /* 0x000fe400017fe4ff */
[----:B------:R-:W-:-:S07]  /*0360*/  MOV R13, R8 ;  /* 0x00000008000d7202 */ /* 0x000fce0000000f00 */
.L_x_31:
[----:B------:R-:W-:Y:S02]  /*0370*/  MOV R14, R18 ;  /* 0x00000012000e7202 */ /* 0x000fe40000000f00 */
[----:B------:R-:W-:Y:S01]  /*0380*/  MOV R15, R19 ;  /* 0x00000013000f7202 */ /* 0x000fe20000000f00 */
[----:B------:R-:W2:Y:S04]  /*0390*/  LDG.E R18, desc[UR6][R12.64+-0x50] ;  /* 0xffffb0060c127981 */ /* 0x000ea8000c1e1900 */
[----:B------:R-:W2:Y:S02]  /*03a0*/  LDG.E R19, desc[UR6][R14.64+-0x8] ;  /* 0xfffff8060e137981 */ /* 0x000ea4000c1e1900 */
[----:B--2--5:R-:W-:-:S05]  /*03b0*/  FFMA R19, -R18, R19, R11 ;  /* 0x0000001312137223 */ /* 0x024fca000000010b */
[----:B------:R0:W-:Y:S04]  /*03c0*/  STG.E desc[UR6][R2.64], R19 ;  /* 0x0000001302007986 */ /* 0x0001e8000c101906 */
[----:B------:R-:W2:Y:S04]  /*03d0*/  LDG.E R18, desc[UR6][R12.64+-0x28] ;  /* 0xffffd8060c127981 */ /* 0x000ea8000c1e1900 */
[----:B-1----:R-:W2:Y:S02]  /*03e0*/  LDG.E R11, desc[UR6][R14.64+-0x4] ;  /* 0xfffffc060e0b7981 */ /* 0x002ea4000c1e1900 */
[----:B--2---:R-:W-:-:S05]  /*03f0*/  FFMA R21, -R18, R11, R19 ;  /* 0x0000000b12157223 */ /* 0x004fca0000000113 */
[----:B------:R1:W-:Y:S04]  /*0400*/  STG.E desc[UR6][R2.64], R21 ;  /* 0x0000001502007986 */ /* 0x0003e8000c101906 */
[----:B------:R-:W2:Y:S04]  /*0410*/  LDG.E R18, desc[UR6][R12.64] ;  /* 0x000000060c127981 */ /* 0x000ea8000c1e1900 */
[----:B------:R-:W2:Y:S02]  /*0420*/  LDG.E R11, desc[UR6][R14.64] ;  /* 0x000000060e0b7981 */ /* 0x000ea4000c1e1900 */
[----:B--2---:R-:W-:-:S05]  /*0430*/  FFMA R23, -R18, R11, R21 ;  /* 0x0000000b12177223 */ /* 0x004fca0000000115 */
[----:B------:R1:W-:Y:S04]  /*0440*/  STG.E desc[UR6][R2.64], R23 ;  /* 0x0000001702007986 */ /* 0x0003e8000c101906 */
[----:B------:R2:W3:Y:S04]  /*0450*/  LDG.E R18, desc[UR6][R12.64+0x28] ;  /* 0x000028060c127981 */ /* 0x0004e8000c1e1900 */
[----:B------:R-:W3:Y:S01]  /*0460*/  LDG.E R11, desc[UR6][R14.64+0x4] ;  /* 0x000004060e0b7981 */ /* 0x000ee2000c1e1900 */
[----:B------:R-:W-:-:S04]  /*0470*/  IADD3 R16, PT, PT, R16, 0x4, RZ ;  /* 0x0000000410107810 */ /* 0x000fc80007ffe0ff */
[----:B------:R-:W-:Y:S02]  /*0480*/  ISETP.NE.AND P2, PT, R16, RZ, PT ;  /* 0x000000ff1000720c */ /* 0x000fe40003f45270 */
[----:B--2---:R-:W-:-:S04]  /*0490*/  IADD3 R12, P4, PT, R12, 0xa0, RZ ;  /* 0x000000a00c0c7810 */ /* 0x004fc80007f9e0ff */
[----:B------:R-:W-:Y:S01]  /*04a0*/  IADD3.X R13, PT, PT, RZ, R13, RZ, P4, !PT ;  /* 0x0000000dff0d7210 */ /* 0x000fe200027fe4ff */
[----:B---3--:R-:W-:Y:S01]  /*04b0*/  FFMA R11, -R18, R11, R23 ;  /* 0x0000000b120b7223 */ /* 0x008fe20000000117 */
[----:B------:R-:W-:-:S04]  /*04c0*/  IADD3 R18, P3, PT, R14, 0x10, RZ ;  /* 0x000000100e127810 */ /* 0x000fc80007f7e0ff */
[----:B------:R1:W-:Y:S01]  /*04d0*/  STG.E desc[UR6][R2.64], R11 ;  /* 0x0000000b02007986 */ /* 0x0003e2000c101906 */
[----:B0-----:R-:W-:Y:S01]  /*04e0*/  IADD3.X R19, PT, PT, RZ, R15, RZ, P3, !PT ;  /* 0x0000000fff137210 */ /* 0x001fe20001ffe4ff */
[----:B------:R-:W-:Y:S07]  /*04f0*/  @P2 BRA `(.L_x_31) ;  /* 0xfffffffc009c2947 */ /* 0x000fee000383ffff */
.L_x_30:
[----:B------:R-:W-:Y:S05]  /*0500*/  BSYNC.RECONVERGENT B2 ;  /* 0x0000000000027941 */ /* 0x000fea0003800200 */
.L_x_29:
[----:B------:R-:W-:Y:S05]  /*0510*/  @!P1 BRA `(.L_x_28) ;  /* 0x0000000000589947 */ /* 0x000fea0003800000 */
[----:B------:R-:W0:Y:S01]  /*0520*/  LDC.64 R14, c[0x0][0x390] ;  /* 0x0000e400ff0e7b82 */ /* 0x000e220000000a00 */
[----:B------:R-:W-:Y:S01]  /*0530*/  UMOV UR4, URZ ;  /* 0x000000ff00047c82 */ /* 0x000fe20008000000 */
[----:B------:R-:W-:-:S05]  /*0540*/  IMAD.WIDE.U32 R12, R17, 0x28, R4 ;  /* 0x00000028110c7825 */ /* 0x000fca00078e0004 */
[----:B------:R-:W2:Y:S01]  /*0550*/  LDG.E R16, desc[UR6][R12.64] ;  /* 0x000000060c107981 */ /* 0x000ea2000c1e1900 */
[----:B0-----:R-:W-:-:S05]  /*0560*/  IMAD.WIDE.U32 R14, R9, 0x28, R14 ;  /* 0x00000028090e7825 */ /* 0x001fca00078e000e */
[----:B------:R-:W-:-:S03]  /*0570*/  IADD3 R15, PT, PT, R15, UR4, RZ ;  /* 0x000000040f0f7c10 */ /* 0x000fc6000fffe0ff */
[----:B------:R-:W-:-:S05]  /*0580*/  IMAD.WIDE.U32 R14, R17, 0x4, R14 ;  /* 0x00000004110e7825 */ /* 0x000fca00078e000e */
[----:B------:R-:W2:Y:S01]  /*0590*/  LDG.E R17, desc[UR6][R14.64] ;  /* 0x000000060e117981 */ /* 0x000ea2000c1e1900 */
[----:B------:R-:W-:Y:S01]  /*05a0*/  ISETP.NE.AND P1, PT, R10, 0x1, PT ;  /* 0x000000010a00780c */ /* 0x000fe20003f25270 */
[----:B--2--5:R-:W-:-:S05]  /*05b0*/  FFMA R18, -R16, R17, R11 ;  /* 0x0000001110127223 */ /* 0x024fca000000010b */
[----:B------:R0:W-:Y:S07]  /*05c0*/  STG.E desc[UR6][R2.64], R18 ;  /* 0x0000001202007986 */ /* 0x0001ee000c101906 */
[----:B------:R-:W-:Y:S05]  /*05d0*/  @!P1 BRA `(.L_x_28) ;  /* 0x0000000000289947 */ /* 0x000fea0003800000 */
[----:B-1----:R-:W2:Y:S04]  /*05e0*/  LDG.E R11, desc[UR6][R12.64+0x28] ;  /* 0x000028060c0b7981 */ /* 0x002ea8000c1e1900 */
[----:B------:R-:W2:Y:S01]  /*05f0*/  LDG.E R16, desc[UR6][R14.64+0x4] ;  /* 0x000004060e107981 */ /* 0x000ea2000c1e1900 */
[----:B------:R-:W-:Y:S01]  /*0600*/  ISETP.NE.AND P1, PT, R10, 0x2, PT ;  /* 0x000000020a00780c */ /* 0x000fe20003f25270 */
[----:B--2---:R-:W-:-:S05]  /*0610*/  FFMA R11, -R11, R16, R18 ;  /* 0x000000100b0b7223 */ /* 0x004fca0000000112 */
[----:B------:R2:W-:Y:S07]  /*0620*/  STG.E desc[UR6][R2.64], R11 ;  /* 0x0000000b02007986 */ /* 0x0005ee000c101906 */
[----:B------:R-:W-:Y:S05]  /*0630*/  @!P1 BRA `(.L_x_28) ;  /* 0x0000000000109947 */ /* 0x000fea0003800000 */
[----:B------:R-:W2:Y:S04]  /*0640*/  LDG.E R12, desc[UR6][R12.64+0x50] ;  /* 0x000050060c0c7981 */ /* 0x000ea8000c1e1900 */
[----:B------:R-:W2:Y:S02]  /*0650*/  LDG.E R15, desc[UR6][R14.64+0x8] ;  /* 0x000008060e0f7981 */ /* 0x000ea4000c1e1900 */
[----:B--2---:R-:W-:-:S05]  /*0660*/  FFMA R11, -R12, R15, R11 ;  /* 0x0000000f0c0b7223 */ /* 0x004fca000000010b */
[----:B------:R3:W-:Y:S02]  /*0670*/  STG.E desc[UR6][R2.64], R11 ;  /* 0x0000000b02007986 */ /* 0x0007e4000c101906 */
.L_x_28:
[----:B------:R-:W-:Y:S05]  /*0680*/  BSYNC.RECONVERGENT B1 ;  /* 0x0000000000017941 */ /* 0x000fea0003800200 */
.L_x_27:
[----:B------:R-:W-:Y:S05]  /*0690*/  @P0 BRA `(.L_x_32) ;  /* 0xfffffff800d80947 */ /* 0x000fea000383ffff */
.L_x_26:
[----:B------:R-:W-:Y:S05]  /*06a0*/  BSYNC.RECONVERGENT B0 ;  /* 0x0000000000007941 */ /* 0x000fea0003800200 */
.L_x_25:
[----:B0123--:R-:W0:Y:S08]  /*06b0*/  LDC.64 R2, c[0x0][0x3a0] ;  /* 0x0000e800ff027b82 */ /* 0x00fe300000000a00 */
[----:B------:R-:W1:Y:S01]  /*06c0*/  LDC.64 R8, c[0x0][0x388] ;  /* 0x0000e200ff087b82 */ /* 0x000e620000000a00 */
[----:B0-----:R-:W-:-:S04]  /*06d0*/  IMAD.WIDE.U32 R2, R6, 0x28, R2 ;  /* 0x0000002806027825 */ /* 0x001fc800078e0002 */
[----:B------:R-:W-:-:S03]  /*06e0*/  IMAD.WIDE R2, R0, 0x4, R2 ;  /* 0x0000000400027825 */ /* 0x000fc600078e0202 */
[----:B------:R-:W-:Y:S06]  /*06f0*/  BAR.SYNC.DEFER_BLOCKING 0x0 ;  /* 0x0000000000007b1d */ /* 0x000fec0000010000 */
[----:B------:R-:W2:Y:S01]  /*0700*/  LDG.E R3, desc[UR6][R2.64] ;  /* 0x0000000602037981 */ /* 0x000ea2000c1e1900 */
[C---:B-1----:R-:W-:Y:S01]  /*0710*/  IMAD.WIDE.U32 R4, R6.reuse, 0x28, R8 ;  /* 0x0000002806047825 */ /* 0x042fe200078e0008 */
[----:B------:R-:W-:-:S03]  /*0720*/  ISETP.NE.AND P0, PT, R6, RZ, PT ;  /* 0x000000ff0600720c */ /* 0x000fc60003f05270 */
[----:B------:R-:W-:-:S05]  /*0730*/  IMAD.WIDE R4, R0, 0x4, R4 ;  /* 0x0000000400047825 */ /* 0x000fca00078e0204 */
[----:B--2---:R0:W-:Y:S01]  /*0740*/  STG.E desc[UR6][R4.64], R3 ;  /* 0x0000000304007986 */ /* 0x0041e2000c101906 */
[----:B------:R-:W-:Y:S06]  /*0750*/  BAR.SYNC.DEFER_BLOCKING 0x0 ;  /* 0x0000000000007b1d */ /* 0x000fec0000010000 */
[----:B------:R-:W-:Y:S05]  /*0760*/  @P0 EXIT ;  /* 0x000000000000094d */ /* 0x000fea0003800000 */
[----:B0-----:R-:W0:Y:S01]  /*0770*/  LDC.64 R2, c[0x0][0x398] ;  /* 0x0000e600ff027b82 */ /* 0x001e220000000a00 */
[----:B------:R-:W-:-:S05]  /*0780*/  IMAD.WIDE R4, R0, 0x4, R8 ;  /* 0x0000000400047825 */ /* 0x000fca00078e0208 */
[----:B------:R-:W2:Y:S04]  /*0790*/  LDG.E R0, desc[UR6][R4.64+0x168] ;  /* 0x0001680604007981 */ /* 0x000ea8000c1e1900 */
[----:B0-----:R-:W3:Y:S01]  /*07a0*/  LDG.E R3, desc[UR6][R2.64+0x18c] ;  /* 0x00018c0602037981 */ /* 0x001ee2000c1e1900 */
[----:B------:R-:W-:Y:S01]  /*07b0*/  BSSY.RECONVERGENT B0, `(.L_x_33) ;  /* 0x000000c000007945 */ /* 0x000fe20003800200 */
[----:B---3--:R-:W0:Y:S08]  /*07c0*/  MUFU.RCP R6, R3 ;  /* 0x0000000300067308 */ /* 0x008e300000001000 */
[----:B--2---:R-:W1:Y:S01]  /*07d0*/  FCHK P0, R0, R3 ;  /* 0x0000000300007302 */ /* 0x004e620000000000 */
[----:B0-----:R-:W-:-:S04]  /*07e0*/  FFMA R7, -R3, R6, 1 ;  /* 0x3f80000003077423 */ /* 0x001fc80000000106 */
[----:B------:R-:W-:-:S04]  /*07f0*/  FFMA R7, R6, R7, R6 ;  /* 0x0000000706077223 */ /* 0x000fc80000000006 */
[----:B------:R-:W-:-:S04]  /*0800*/  FFMA R6, R0, R7, RZ ;  /* 0x0000000700067223 */ /* 0x000fc800000000ff */
[----:B------:R-:W-:-:S04]  /*0810*/  FFMA R8, -R3, R6, R0 ;  /* 0x0000000603087223 */ /* 0x000fc80000000100 */
[----:B------:R-:W-:Y:S01]  /*0820*/  FFMA R7, R7, R8, R6 ;  /* 0x0000000807077223 */ /* 0x000fe20000000006 */
[----:B-1----:R-:W-:Y:S06]  /*0830*/  @!P0 BRA `(.L_x_34) ;  /* 0x00000000000c8947 */ /* 0x002fec0003800000 */
[----:B------:R-:W-:-:S07]  /*0840*/  MOV R2, 0x860 ;  /* 0x0000086000027802 */ /* 0x000fce0000000f00 */
[----:B-----5:R-:W-:Y:S05]  /*0850*/  CALL.REL.NOINC `($__internal_1_$__cuda_sm3x_div_rn_noftz_f32_slowpath) ;  /* 0x0000001000b07944 */ /* 0x020fea0003c00000 */
[----:B------:R-:W-:-:S07]  /*0860*/  MOV R7, R0 ;  /* 0x0000000000077202 */ /* 0x000fce0000000f00 */
.L_x_34:
[----:B------:R-:W-:Y:S05]  /*0870*/  BSYNC.RECONVERGENT B0 ;  /* 0x0000000000007941 */ /* 0x000fea0003800200 */
.L_x_33:
[----:B------:R-:W0:Y:S01]  /*0880*/  LDC.64 R2, c[0x0][0x398] ;  /* 0x0000e600ff027b82 */ /* 0x000e220000000a00 */
[----:B------:R1:W-:Y:S04]  /*0890*/  STG.E desc[UR6][R4.64+0x168], R7 ;  /* 0x0001680704007986 */ /* 0x0003e8000c101906 */
[----:B------:R-:W2:Y:S04]  /*08a0*/  LDG.E R0, desc[UR6][R4.64+0x140] ;  /* 0x0001400604007981 */ /* 0x000ea8000c1e1900 */
[----:B0-----:R-:W2:Y:S02]  /*08b0*/  LDG.E R9, desc[UR6][R2.64+0x164] ;  /* 0x0001640602097981 */ /* 0x001ea4000c1e1900 */
[----:B--2---:R-:W-:-:S05]  /*08c0*/  FFMA R0, -R9, R7, R0 ;  /* 0x0000000709007223 */ /* 0x004fca0000000100 */
[----:B------:R1:W-:Y:S04]  /*08d0*/  STG.E desc[UR6][R4.64+0x140], R0 ;  /* 0x0001400004007986 */ /* 0x0003e8000c101906 */
[----:B------:R-:W2:Y:S01]  /*08e0*/  LDG.E R3, desc[UR6][R2.64+0x160] ;  /* 0x0001600602037981 */ /* 0x000ea2000c1e1900 */
[----:B------:R-:W-:Y:S01]  /*08f0*/  BSSY.RECONVERGENT B0, `(.L_x_35) ;  /* 0x000000c000007945 */ /* 0x000fe20003800200 */
[----:B--2---:R-:W0:Y:S08]  /*0900*/  MUFU.RCP R6, R3 ;  /* 0x0000000300067308 */ /* 0x004e300000001000 */
[----:B------:R-:W2:Y:S01]  /*0910*/  FCHK P0, R0, R3 ;  /* 0x0000000300007302 */ /* 0x000ea20000000000 */
[----:B0-----:R-:W-:-:S04]  /*0920*/  FFMA R9, -R3, R6, 1 ;  /* 0x3f80000003097423 */ /* 0x001fc80000000106 */
[----:B------:R-:W-:-:S04]  /*0930*/  FFMA R9, R6, R9, R6 ;  /* 0x0000000906097223 */ /* 0x000fc80000000006 */
[----:B------:R-:W-:-:S04]  /*0940*/  FFMA R6, R0, R9, RZ ;  /* 0x0000000900067223 */ /* 0x000fc800000000ff */
[----:B------:R-:W-:-:S04]  /*0950*/  FFMA R8, -R3, R6, R0 ;  /* 0x0000000603087223 */ /* 0x000fc80000000100 */
[----:B------:R-:W-:Y:S01]  /*0960*/  FFMA R9, R9, R8, R6 ;  /* 0x0000000809097223 */ /* 0x000fe20000000006 */
[----:B-12---:R-:W-:Y:S06]  /*0970*/  @!P0 BRA `(.L_x_36) ;  /* 0x00000000000c8947 */ /* 0x006fec0003800000 */
[----:B------:R-:W-:-:S07]  /*0980*/  MOV R2, 0x9a0 ;  /* 0x000009a000027802 */ /* 0x000fce0000000f00 */
[----:B-----5:R-:W-:Y:S05]  /*0990*/  CALL.REL.NOINC `($__internal_1_$__cuda_sm3x_div_rn_noftz_f32_slowpath) ;  /* 0x0000001000607944 */ /* 0x020fea0003c00000 */
[----:B------:R-:W-:-:S07]  /*09a0*/  MOV R9, R0 ;  /* 0x0000000000097202 */ /* 0x000fce0000000f00 */
.L_x_36:
[----:B------:R-:W-:Y:S05]  /*09b0*/  BSYNC.RECONVERGENT B0 ;  /* 0x0000000000007941 */ /* 0x000fea0003800200 */
.L_x_35:
[----:B------:R-:W0:Y:S01]  /*09c0*/  LDC.64 R2, c[0x0][0x398] ;  /* 0x0000e600ff027b82 */ /* 0x000e220000000a00 */
[----:B------:R-:W-:Y:S04]  /*09d0*/  STG.E desc[UR6][R4.64+0x140], R9 ;  /* 0x0001400904007986 */ /* 0x000fe8000c101906 */
[----:B------:R-:W2:Y:S04]  /*09e0*/  LDG.E R0, desc[UR6][R4.64+0x118] ;  /* 0x0001180604007981 */ /* 0x000ea8000c1e1900 */
[----:B0----5:R-:W2:Y:S02]  /*09f0*/  LDG.E R11, desc[UR6][R2.64+0x138] ;  /* 0x00013806020b7981 */ /* 0x021ea4000c1e1900 */
[----:B--2---:R-:W-:-:S05]  /*0a00*/  FFMA R11, -R11, R9, R0 ;  /* 0x000000090b0b7223 */ /* 0x004fca0000000100 */
[----:B------:R0:W-:Y:S04]  /*0a10*/  STG.E desc[UR6][R4.64+0x118], R11 ;  /* 0x0001180b04007986 */ /* 0x0001e8000c101906 */
[----:B------:R-:W2:Y:S02]  /*0a20*/  LDG.E R0, desc[UR6][R2.64+0x13c] ;  /* 0x00013c0602007981 */ /* 0x000ea4000c1e1900 */
[----:B--2---:R-:W-:-:S05]  /*0a30*/  FFMA R0, -R0, R7, R11 ;  /* 0x0000000700007223 */ /* 0x004fca000000010b */
[----:B------:R1:W-:Y:S04]  /*0a40*/  STG.E desc[UR6][R4.64+0x118], R0 ;  /* 0x0001180004007986 */ /* 0x0003e8000c101906 */
[----:B------:R-:W2:Y:S01]  /*0a50*/  LDG.E R13, desc[UR6][R2.64+0x134] ;  /* 0x00013406020d7981 */ /* 0x000ea2000c1e1900 */
[----:B------:R-:W-:Y:S01]  /*0a60*/  BSSY.RECONVERGENT B0, `(.L_x_37) ;  /* 0x000000d000007945 */ /* 0x000fe20003800200 */
[----:B--2---:R-:W2:Y:S08]  /*0a70*/  MUFU.RCP R6, R13 ;  /* 0x0000000d00067308 */ /* 0x004eb00000001000 */
[----:B------:R-:W3:Y:S01]  /*0a80*/  FCHK P0, R0, R13 ;  /* 0x0000000d00007302 */ /* 0x000ee20000000000 */
[----:B--2---:R-:W-:-:S04]  /*0a90*/  FFMA R15, -R13, R6, 1 ;  /* 0x3f8000000d0f7423 */ /* 0x004fc80000000106 */
[----:B------:R-:W-:-:S04]  /*0aa0*/  FFMA R15, R6, R15, R6 ;  /* 0x0000000f060f7223 */ /* 0x000fc80000000006 */
[----:B------:R-:W-:-:S04]  /*0ab0*/  FFMA R6, R0, R15, RZ ;  /* 0x0000000f00067223 */ /* 0x000fc800000000ff */
[----:B------:R-:W-:-:S04]  /*0ac0*/  FFMA R8, -R13, R6, R0 ;  /* 0x000000060d087223 */ /* 0x000fc80000000100 */
[----:B0-----:R-:W-:Y:S01]  /*0ad0*/  FFMA R11, R15, R8, R6 ;  /* 0x000000080f0b7223 */ /* 0x001fe20000000006 */
[----:B-1-3--:R-:W-:Y:S06]  /*0ae0*/  @!P0 BRA `(.L_x_38) ;  /* 0x0000000000108947 */ /* 0x00afec0003800000 */
[----:B------:R-:W-:Y:S02]  /*0af0*/  MOV R3, R13 ;  /* 0x0000000d00037202 */ /* 0x000fe40000000f00 */
[----:B------:R-:W-:-:S07]  /*0b00*/  MOV R2, 0xb20 ;  /* 0x00000b2000027802 */ /* 0x000fce0000000f00 */
[----:B------:R-:W-:Y:S05]  /*0b10*/  CALL.REL.NOINC `($__internal_1_$__cuda_sm3x_div_rn_noftz_f32_slowpath) ;  /* 0x0000001000007944 */ /* 0x000fea0003c00000 */
[----:B------:R-:W-:-:S07]  /*0b20*/  MOV R11, R0 ;  /* 0x00000000000b7202 */ /* 0x000fce0000000f00 */
.L_x_38:
[----:B------:R-:W-:Y:S05]  /*0b30*/  BSYNC.RECONVERGENT B0 ;  /* 0x0000000000007941 */ /* 0x000fea0003800200 */
.L_x_37:
[----:B------:R-:W0:Y:S01]  /*0b40*/  LDC.64 R2, c[0x0][0x398] ;  /* 0x0000e600ff027b82 */ /* 0x000e220000000a00 */
[----:B------:R-:W-:Y:S04]  /*0b50*/  STG.E desc[UR6][R4.64+0x118], R11 ;  /* 0x0001180b04007986 */ /* 0x000fe8000c101906 */
[----:B------:R-:W2:Y:S04]  /*0b60*/  LDG.E R0, desc[UR6][R4.64+0xf0] ;  /* 0x0000f00604007981 */ /* 0x000ea8000c1e1900 */
[----:B0-----:R-:W2:Y:S02]  /*0b70*/  LDG.E R13, desc[UR6][R2.64+0x10c] ;  /* 0x00010c06020d7981 */ /* 0x001ea4000c1e1900 */
[----:B--2---:R-:W-:-:S05]  /*0b80*/  FFMA R13, -R13, R11, R0 ;  /* 0x0000000b0d0d7223 */ /* 0x004fca0000000100 */
[----:B------:R0:W-:Y:S04]  /*0b90*/  STG.E desc[UR6][R4.64+0xf0], R13 ;  /* 0x0000f00d04007986 */ /* 0x0001e8000c101906 */
[----:B------:R-:W2:Y:S02]  /*0ba0*/  LDG.E R0, desc[UR6][R2.64+0x110] ;  /* 0x0001100602007981 */ /* 0x000ea4000c1e1900 */
        /* <DEDUP_REMOVED lines=12> */
[----:B0-----:R-:W-:-:S04]  /*0c70*/  FFMA R13, -R15, R8, R0 ;  /* 0x000000080f0d7223 */ /* 0x001fc80000000100 */
[----:B------:R-:W-:Y:S01]  /*0c80*/  FFMA R13, R17, R13, R8 ;  /* 0x0000000d110d7223 */ /* 0x000fe20000000008 */
[----:B-1-3--:R-:W-:Y:S06]  /*0c90*/  @!P0 BRA `(.L_x_40) ;  /* 0x0000000000108947 */ /* 0x00afec0003800000 */
[----:B------:R-:W-:Y:S02]  /*0ca0*/  MOV R3, R15 ;  /* 0x0000000f00037202 */ /* 0x000fe40000000f00 */
[----:B------:R-:W-:-:S07]  /*0cb0*/  MOV R2, 0xcd0 ;  /* 0x00000cd000027802 */ /* 0x000fce0000000f00 */
[----:B------:R-:W-:Y:S05]  /*0cc0*/  CALL.REL.NOINC `($__internal_1_$__cuda_sm3x_div_rn_noftz_f32_slowpath) ;  /* 0x0000000c00947944 */ /* 0x000fea0003c00000 */
[----:B------:R-:W-:-:S07]  /*0cd0*/  MOV R13, R0 ;  /* 0x00000000000d7202 */ /* 0x000fce0000000f00 */
.L_x_40:
[----:B------:R-:W-:Y:S05]  /*0ce0*/  BSYNC.RECONVERGENT B0 ;  /* 0x0000000000007941 */ /* 0x000fea0003800200 */
.L_x_39:
        /* <DEDUP_REMOVED lines=12> */
[----:B------:R-:W3:Y:S02]  /*0db0*/  LDG.E R0, desc[UR6][R2.64+0xec] ;  /* 0x0000ec0602007981 */ /* 0x000ee4000c1e1900 */
[----:B---3--:R-:W-:-:S05]  /*0dc0*/  FFMA R0, -R0, R7, R17 ;  /* 0x0000000700007223 */ /* 0x008fca0000000111 */
[----:B------:R2:W-:Y:S04]  /*0dd0*/  STG.E desc[UR6][R4.64+0xc8], R0 ;  /* 0x0000c80004007986 */ /* 0x0005e8000c101906 */
[----:B------:R-:W3:Y:S01]  /*0de0*/  LDG.E R19, desc[UR6][R2.64+0xdc] ;  /* 0x0000dc0602137981 */ /* 0x000ee2000c1e1900 */
[----:B------:R-:W-:Y:S01]  /*0df0*/  BSSY.RECONVERGENT B0, `(.L_x_41) ;  /* 0x000000d000007945 */ /* 0x000fe20003800200 */
[----:B---3--:R-:W0:Y:S08]  /*0e00*/  MUFU.RCP R8, R19 ;  /* 0x0000001300087308 */ /* 0x008e300000001000 */
[----:B------:R-:W3:Y:S01]  /*0e10*/  FCHK P0, R0, R19 ;  /* 0x0000001300007302 */ /* 0x000ee20000000000 */
[----:B0-----:R-:W-:-:S04]  /*0e20*/  FFMA R15, -R19, R8, 1 ;  /* 0x3f800000130f7423 */ /* 0x001fc80000000108 */
[----:B------:R-:W-:-:S04]  /*0e30*/  FFMA R15, R8, R15, R8 ;  /* 0x0000000f080f7223 */ /* 0x000fc80000000008 */
[----:B-1----:R-:W-:-:S04]  /*0e40*/  FFMA R6, R0, R15, RZ ;  /* 0x0000000f00067223 */ /* 0x002fc800000000ff */
[----:B------:R-:W-:-:S04]  /*0e50*/  FFMA R8, -R19, R6, R0 ;  /* 0x0000000613087223 */ /* 0x000fc80000000100 */
[----:B------:R-:W-:Y:S01]  /*0e60*/  FFMA R15, R15, R8, R6 ;  /* 0x000000080f0f7223 */ /* 0x000fe20000000006 */
[----:B--23--:R-:W-:Y:S06]  /*0e70*/  @!P0 BRA `(.L_x_42) ;  /* 0x0000000000108947 */ /* 0x00cfec0003800000 */
[----:B------:R-:W-:Y:S02]  /*0e80*/  MOV R3, R19 ;  /* 0x0000001300037202 */ /* 0x000fe40000000f00 */
[----:B------:R-:W-:-:S07]  /*0e90*/  MOV R2, 0xeb0 ;  /* 0x00000eb000027802 */ /* 0x000fce0000000f00 */
[----:B------:R-:W-:Y:S05]  /*0ea0*/  CALL.REL.NOINC `($__internal_1_$__cuda_sm3x_div_rn_noftz_f32_slowpath) ;  /* 0x0000000c001c7944 */ /* 0x000fea0003c00000 */
[----:B------:R-:W-:-:S07]  /*0eb0*/  MOV R15, R0 ;  /* 0x00000000000f7202 */ /* 0x000fce0000000f00 */
.L_x_42:
[----:B------:R-:W-:Y:S05]  /*0ec0*/  BSYNC.RECONVERGENT B0 ;  /* 0x0000000000007941 */ /* 0x000fea0003800200 */
.L_x_41:
        /* <DEDUP_REMOVED lines=15> */
[----:B------:R-:W0:Y:S02]  /*0fc0*/  LDG.E R8, desc[UR6][R2.64+0xc4] ;  /* 0x0000c40602087981 */ /* 0x000e24000c1e1900 */
[----:B0-----:R-:W-:-:S05]  /*0fd0*/  FFMA R0, -R8, R7, R19 ;  /* 0x0000000708007223 */ /* 0x001fca0000000113 */
[----:B------:R3:W-:Y:S04]  /*0fe0*/  STG.E desc[UR6][R4.64+0xa0], R0 ;  /* 0x0000a00004007986 */ /* 0x0007e8000c101906 */
[----:B------:R-:W4:Y:S01]  /*0ff0*/  LDG.E R21, desc[UR6][R2.64+0xb0] ;  /* 0x0000b00602157981 */ /* 0x000f22000c1e1900 */
[----:B------:R-:W-:Y:S01]  /*1000*/  BSSY.RECONVERGENT B0, `(.L_x_43) ;  /* 0x000000d000007945 */ /* 0x000fe20003800200 */
[----:B----4-:R-:W1:Y:S08]  /*1010*/  MUFU.RCP R8, R21 ;  /* 0x0000001500087308 */ /* 0x010e700000001000 */
[----:B------:R-:W0:Y:S01]  /*1020*/  FCHK P0, R0, R21 ;  /* 0x0000001500007302 */ /* 0x000e220000000000 */
[----:B-1----:R-:W-:-:S04]  /*1030*/  FFMA R17, -R21, R8, 1 ;  /* 0x3f80000015117423 */ /* 0x002fc80000000108 */
[----:B------:R-:W-:-:S04]  /*1040*/  FFMA R17, R8, R17, R8 ;  /* 0x0000001108117223 */ /* 0x000fc80000000008 */
[----:B--2---:R-:W-:-:S04]  /*1050*/  FFMA R6, R0, R17, RZ ;  /* 0x0000001100067223 */ /* 0x004fc800000000ff */
[----:B------:R-:W-:-:S04]  /*1060*/  FFMA R8, -R21, R6, R0 ;  /* 0x0000000615087223 */ /* 0x000fc80000000100 */
[----:B------:R-:W-:Y:S01]  /*1070*/  FFMA R17, R17, R8, R6 ;  /* 0x0000000811117223 */ /* 0x000fe20000000006 */
[----:B0--3--:R-:W-:Y:S06]  /*1080*/  @!P0 BRA `(.L_x_44) ;  /* 0x0000000000108947 */ /* 0x009fec0003800000 */
[----:B------:R-:W-:Y:S02]  /*1090*/  MOV R3, R21 ;  /* 0x0000001500037202 */ /* 0x000fe40000000f00 */
[----:B------:R-:W-:-:S07]  /*10a0*/  MOV R2, 0x10c0 ;  /* 0x000010c000027802 */ /* 0x000fce0000000f00 */
[----:B------:R-:W-:Y:S05]  /*10b0*/  CALL.REL.NOINC `($__internal_1_$__cuda_sm3x_div_rn_noftz_f32_slowpath) ;  /* 0x0000000800987944 */ /* 0x000fea0003c00000 */
[----:B------:R-:W-:-:S07]  /*10c0*/  MOV R17, R0 ;  /* 0x0000000000117202 */ /* 0x000fce0000000f00 */
.L_x_44:
[----:B------:R-:W-:Y:S05]  /*10d0*/  BSYNC.RECONVERGENT B0 ;  /* 0x0000000000007941 */ /* 0x000fea0003800200 */
.L_x_43:
        /* <DEDUP_REMOVED lines=8> */
[----:B------:R-:W-:Y:S04]  /*1160*/  STG.E desc[UR6][R4.64+0x78], R19 ;  /* 0x0000781304007986 */ /* 0x000fe8000c101906 */
        /* <DEDUP_REMOVED lines=12> */
[----:B------:R-:W1:Y:S01]  /*1230*/  LDG.E R23, desc[UR6][R2.64+0x84] ;  /* 0x0000840602177981 */ /* 0x000e62000c1e1900 */
[----:B------:R-:W-:Y:S01]  /*1240*/  BSSY.RECONVERGENT B0, `(.L_x_45) ;  /* 0x000000d000007945 */ /* 0x000fe20003800200 */
[----:B-1----:R-:W0:Y:S08]  /*1250*/  MUFU.RCP R6, R23 ;  /* 0x0000001700067308 */ /* 0x002e300000001000 */
[----:B------:R-:W1:Y:S01]  /*1260*/  FCHK P0, R0, R23 ;  /* 0x0000001700007302 */ /* 0x000e620000000000 */
[----:B0-----:R-:W-:-:S04]  /*1270*/  FFMA R19, -R23, R6, 1 ;  /* 0x3f80000017137423 */ /* 0x001fc80000000106 */
[----:B------:R-:W-:-:S04]  /*1280*/  FFMA R19, R6, R19, R6 ;  /* 0x0000001306137223 */ /* 0x000fc80000000006 */
[----:B------:R-:W-:-:S04]  /*1290*/  FFMA R6, R0, R19, RZ ;  /* 0x0000001300067223 */ /* 0x000fc800000000ff */
[----:B------:R-:W-:-:S04]  /*12a0*/  FFMA R10, -R23, R6, R0 ;  /* 0x00000006170a7223 */ /* 0x000fc80000000100 */
[----:B------:R-:W-:Y:S01]  /*12b0*/  FFMA R19, R19, R10, R6 ;  /* 0x0000000a13137223 */ /* 0x000fe20000000006 */
[----:B-12---:R-:W-:Y:S06]  /*12c0*/  @!P0 BRA `(.L_x_46) ;  /* 0x0000000000108947 */ /* 0x006fec0003800000 */
[----:B------:R-:W-:Y:S02]  /*12d0*/  MOV R3, R23 ;  /* 0x0000001700037202 */ /* 0x000fe40000000f00 */
[----:B------:R-:W-:-:S07]  /*12e0*/  MOV R2, 0x1300 ;  /* 0x0000130000027802 */ /* 0x000fce0000000f00 */
[----:B------:R-:W-:Y:S05]  /*12f0*/  CALL.REL.NOINC `($__internal_1_$__cuda_sm3x_div_rn_noftz_f32_slowpath) ;  /* 0x0000000800087944 */ /* 0x000fea0003c00000 */
[----:B------:R-:W-:-:S07]  /*1300*/  MOV R19, R0 ;  /* 0x0000000000137202 */ /* 0x000fce0000000f00 */
.L_x_46:
[----:B------:R-:W-:Y:S05]  /*1310*/  BSYNC.RECONVERGENT B0 ;  /* 0x0000000000007941 */ /* 0x000fea0003800200 */
.L_x_45:
        /* <DEDUP_REMOVED lines=18> */
[----:B------:R-:W3:Y:S02]  /*1440*/  LDG.E R25, desc[UR6][R2.64+0x70] ;  /* 0x0000700602197981 */ /* 0x000ee4000c1e1900 */
[----:B---3--:R-:W-:-:S05]  /*1450*/  FFMA R25, -R25, R9, R8 ;  /* 0x0000000919197223 */ /* 0x008fca0000000108 */
[----:B------:R3:W-:Y:S04]  /*1460*/  STG.E desc[UR6][R4.64+0x50], R25 ;  /* 0x0000501904007986 */ /* 0x0007e8000c101906 */
[----:B0-----:R-:W4:Y:S02]  /*1470*/  LDG.E R0, desc[UR6][R2.64+0x74] ;  /* 0x0000740602007981 */ /* 0x001f24000c1e1900 */
[----:B----4-:R-:W-:-:S05]  /*1480*/  FFMA R0, -R0, R7, R25 ;  /* 0x0000000700007223 */ /* 0x010fca0000000119 */
        /* <DEDUP_REMOVED lines=8> */
[----:B--2---:R-:W-:-:S04]  /*1510*/  FFMA R8, -R27, R6, R0 ;  /* 0x000000061b087223 */ /* 0x004fc80000000100 */
[----:B------:R-:W-:Y:S01]  /*1520*/  FFMA R21, R21, R8, R6 ;  /* 0x0000000815157223 */ /* 0x000fe20000000006 */
[----:B-1-3--:R-:W-:Y:S06]  /*1530*/  @!P0 BRA `(.L_x_48) ;  /* 0x0000000000108947 */ /* 0x00afec0003800000 */
[----:B------:R-:W-:Y:S02]  /*1540*/  MOV R3, R27 ;  /* 0x0000001b00037202 */ /* 0x000fe40000000f00 */
[----:B------:R-:W-:-:S07]  /*1550*/  MOV R2, 0x1570 ;  /* 0x0000157000027802 */ /* 0x000fce0000000f00 */
[----:B------:R-:W-:Y:S05]  /*1560*/  CALL.REL.NOINC `($__internal_1_$__cuda_sm3x_div_rn_noftz_f32_slowpath) ;  /* 0x00000004006c7944 */ /* 0x000fea0003c00000 */
[----:B------:R-:W-:-:S07]  /*1570*/  MOV R21, R0 ;  /* 0x0000000000157202 */ /* 0x000fce0000000f00 */
.L_x_48:
[----:B------:R-:W-:Y:S05]  /*1580*/  BSYNC.RECONVERGENT B0 ;  /* 0x0000000000007941 */ /* 0x000fea0003800200 */
.L_x_47:
        /* <DEDUP_REMOVED lines=21> */
[----:B0-----:R-:W1:Y:S02]  /*16e0*/  LDG.E R0, desc[UR6][R2.64+0x48] ;  /* 0x0000480602007981 */ /* 0x001e64000c1e1900 */
[----:B-1----:R-:W-:-:S05]  /*16f0*/  FFMA R6, -R0, R9, R27 ;  /* 0x0000000900067223 */ /* 0x002fca000000011b */
[----:B------:R3:W-:Y:S04]  /*1700*/  STG.E desc[UR6][R4.64+0x28], R6 ;  /* 0x0000280604007986 */ /* 0x0007e8000c101906 */
[----:B------:R-:W4:Y:S02]  /*1710*/  LDG.E R23, desc[UR6][R2.64+0x4c] ;  /* 0x00004c0602177981 */ /* 0x000f24000c1e1900 */
[----:B----4-:R-:W-:-:S05]  /*1720*/  FFMA R0, -R23, R7, R6 ;  /* 0x0000000717007223 */ /* 0x010fca0000000106 */
[----:B------:R3:W-:Y:S04]  /*1730*/  STG.E desc[UR6][R4.64+0x28], R0 ;  /* 0x0000280004007986 */ /* 0x0007e8000c101906 */
[----:B------:R-:W2:Y:S01]  /*1740*/  LDG.E R23, desc[UR6][R2.64+0x2c] ;  /* 0x00002c0602177981 */ /* 0x000ea2000c1e1900 */
[----:B------:R-:W-:Y:S01]  /*1750*/  BSSY.RECONVERGENT B0, `(.L_x_49) ;  /* 0x000000d000007945 */ /* 0x000fe20003800200 */
[----:B--2---:R-:W0:Y:S08]  /*1760*/  MUFU.RCP R8, R23 ;  /* 0x0000001700087308 */ /* 0x004e300000001000 */
[----:B------:R-:W1:Y:S01]  /*1770*/  FCHK P0, R0, R23 ;  /* 0x0000001700007302 */ /* 0x000e620000000000 */
[----:B0-----:R-:W-:-:S04]  /*1780*/  FFMA R25, -R23, R8, 1 ;  /* 0x3f80000017197423 */ /* 0x001fc80000000108 */
[----:B------:R-:W-:-:S04]  /*1790*/  FFMA R25, R8, R25, R8 ;  /* 0x0000001908197223 */ /* 0x000fc80000000008 */
[----:B------:R-:W-:-:S04]  /*17a0*/  FFMA R8, R0, R25, RZ ;  /* 0x0000001900087223 */ /* 0x000fc800000000ff */
[----:B------:R-:W-:-:S04]  /*17b0*/  FFMA R10, -R23, R8, R0 ;  /* 0x00000008170a7223 */ /* 0x000fc80000000100 */
[----:B------:R-:W-:Y:S01]  /*17c0*/  FFMA R25, R25, R10, R8 ;  /* 0x0000000a19197223 */ /* 0x000fe20000000008 */
[----:B-1-3--:R-:W-:Y:S06]  /*17d0*/  @!P0 BRA `(.L_x_50) ;  /* 0x0000000000108947 */ /* 0x00afec0003800000 */
[----:B------:R-:W-:Y:S02]  /*17e0*/  MOV R3, R23 ;  /* 0x0000001700037202 */ /* 0x000fe40000000f00 */
[----:B------:R-:W-:-:S07]  /*17f0*/  MOV R2, 0x1810 ;  /* 0x0000181000027802 */ /* 0x000fce0000000f00 */
[----:B------:R-:W-:Y:S05]  /*1800*/  CALL.REL.NOINC `($__internal_1_$__cuda_sm3x_div_rn_noftz_f32_slowpath) ;  /* 0x0000000000c47944 */ /* 0x000fea0003c00000 */
[----:B------:R-:W-:-:S07]  /*1810*/  MOV R25, R0 ;  /* 0x0000000000197202 */ /* 0x000fce0000000f00 */
.L_x_50:
[----:B------:R-:W-:Y:S05]  /*1820*/  BSYNC.RECONVERGENT B0 ;  /* 0x0000000000007941 */ /* 0x000fea0003800200 */
.L_x_49:
        /* <DEDUP_REMOVED lines=24> */
[----:B------:R-:W4:Y:S02]  /*19b0*/  LDG.E R0, desc[UR6][R2.64+0x20] ;  /* 0x0000200602007981 */ /* 0x000f24000c1e1900 */
[----:B----4-:R-:W-:-:S05]  /*19c0*/  FFMA R9, -R0, R9, R11 ;  /* 0x0000000900097223 */ /* 0x010fca000000010b */
[----:B------:R3:W-:Y:S04]  /*19d0*/  STG.E desc[UR6][R4.64], R9 ;  /* 0x0000000904007986 */ /* 0x0007e8000c101906 */
[----:B------:R-:W4:Y:S02]  /*19e0*/  LDG.E R0, desc[UR6][R2.64+0x24] ;  /* 0x0000240602007981 */ /* 0x000f24000c1e1900 */
        /* <DEDUP_REMOVED lines=16> */
.L_x_52:
[----:B------:R-:W-:Y:S05]  /*1af0*/  BSYNC.RECONVERGENT B0 ;  /* 0x0000000000007941 */ /* 0x000fea0003800200 */
.L_x_51:
[----:B------:R-:W-:Y:S01]  /*1b00*/  STG.E desc[UR6][R4.64], R13 ;  /* 0x0000000d04007986 */ /* 0x000fe2000c101906 */
[----:B------:R-:W-:Y:S05]  /*1b10*/  EXIT ;  /* 0x000000000000794d */ /* 0x000fea0003800000 */
        .weak           $__internal_1_$__cuda_sm3x_div_rn_noftz_f32_slowpath
        .type           $__internal_1_$__cuda_sm3x_div_rn_noftz_f32_slowpath,@function
        .size           $__internal_1_$__cuda_sm3x_div_rn_noftz_f32_slowpath,(.L_x_148 - $__internal_1_$__cuda_sm3x_div_rn_noftz_f32_slowpath)
$__internal_1_$__cuda_sm3x_div_rn_noftz_f32_slowpath:
[----:B------:R-:W-:Y:S01]  /*1b20*/  SHF.R.U32.HI R8, RZ, 0x17, R3 ;  /* 0x00000017ff087819 */ /* 0x000fe20000011603 */
[----:B------:R-:W-:Y:S01]  /*1b30*/  BSSY.RECONVERGENT B1, `(.L_x_53) ;  /* 0x0000062000017945 */ /* 0x000fe20003800200 */
[----:B------:R-:W-:Y:S02]  /*1b40*/  SHF.R.U32.HI R6, RZ, 0x17, R0 ;  /* 0x00000017ff067819 */ /* 0x000fe40000011600 */
[----:B------:R-:W-:Y:S02]  /*1b50*/  LOP3.LUT R8, R8, 0xff, RZ, 0xc0, !PT ;  /* 0x000000ff08087812 */ /* 0x000fe400078ec0ff */
[----:B------:R-:W-:Y:S02]  /*1b60*/  LOP3.LUT R23, R6, 0xff, RZ, 0xc0, !PT ;  /* 0x000000ff06177812 */ /* 0x000fe400078ec0ff */
[----:B------:R-:W-:Y:S02]  /*1b70*/  IADD3 R12, PT, PT, R8, -0x1, RZ ;  /* 0xffffffff080c7810 */ /* 0x000fe40007ffe0ff */
[----:B------:R-:W-:-:S02]  /*1b80*/  IADD3 R10, PT, PT, R23, -0x1, RZ ;  /* 0xffffffff170a7810 */ /* 0x000fc40007ffe0ff */
[----:B------:R-:W-:-:S04]  /*1b90*/  ISETP.GT.U32.AND P0, PT, R12, 0xfd, PT ;  /* 0x000000fd0c00780c */ /* 0x000fc80003f04070 */
[----:B------:R-:W-:-:S13]  /*1ba0*/  ISETP.GT.U32.OR P0, PT, R10, 0xfd, P0 ;  /* 0x000000fd0a00780c */ /* 0x000fda0000704470 */
[----:B------:R-:W-:Y:S01]  /*1bb0*/  @!P0 MOV R6, RZ ;  /* 0x000000ff00068202 */ /* 0x000fe20000000f00 */
[----:B------:R-:W-:Y:S06]  /*1bc0*/  @!P0 BRA `(.L_x_54) ;  /* 0x00000000005c8947 */ /* 0x000fec0003800000 */
[----:B------:R-:W-:Y:S02]  /*1bd0*/  FSETP.GTU.FTZ.AND P0, PT, |R0|, +INF , PT ;  /* 0x7f8000000000780b */ /* 0x000fe40003f1c200 */
[----:B------:R-:W-:-:S04]  /*1be0*/  FSETP.GTU.FTZ.AND P1, PT, |R3|, +INF , PT ;  /* 0x7f8000000300780b */ /* 0x000fc80003f3c200 */
        /* <DEDUP_REMOVED lines=17> */
[----:B------:R-:W-:Y:S01]  /*1d00*/  @!P0 FFMA R0, R0, 1.84467440737095516160e+19, RZ ;  /* 0x5f80000000008823 */ /* 0x000fe200000000ff */
[----:B------:R-:W-:Y:S01]  /*1d10*/  @!P0 MOV R6, 0xffffffc0 ;  /* 0xffffffc000068802 */ /* 0x000fe20000000f00 */
[----:B------:R-:W-:-:S03]  /*1d20*/  @!P1 FFMA R3, R3, 1.84467440737095516160e+19, RZ ;  /* 0x5f80000003039823 */ /* 0x000fc600000000ff */
[----:B------:R-:W-:-:S07]  /*1d30*/  @!P1 IADD3 R6, PT, PT, R6, 0x40, RZ ;  /* 0x0000004006069810 */ /* 0x000fce0007ffe0ff */
.L_x_54:
[----:B------:R-:W-:Y:S01]  /*1d40*/  LEA R10, R8, 0xc0800000, 0x17 ;  /* 0xc0800000080a7811 */ /* 0x000fe200078eb8ff */
[----:B------:R-:W-:Y:S01]  /*1d50*/  BSSY.RECONVERGENT B2, `(.L_x_59) ;  /* 0x0000036000027945 */ /* 0x000fe20003800200 */
[----:B------:R-:W-:Y:S02]  /*1d60*/  IADD3 R23, PT, PT, R23, -0x7f, RZ ;  /* 0xffffff8117177810 */ /* 0x000fe40007ffe0ff */
[----:B------:R-:W-:-:S03]  /*1d70*/  IADD3 R10, PT, PT, -R10, R3, RZ ;  /* 0x000000030a0a7210 */ /* 0x000fc60007ffe1ff */
[C---:B------:R-:W-:Y:S01]  /*1d80*/  IMAD R0, R23.reuse, -0x800000, R0 ;  /* 0xff80000017007824 */ /* 0x040fe200078e0200 */
[----:B------:R-:W0:Y:S01]  /*1d90*/  MUFU.RCP R3, R10 ;  /* 0x0000000a00037308 */ /* 0x000e220000001000 */
[----:B------:R-:W-:Y:S01]  /*1da0*/  FADD.FTZ R25, -R10, -RZ ;  /* 0x800000ff0a197221 */ /* 0x000fe20000010100 */
[----:B------:R-:W-:-:S04]  /*1db0*/  IADD3 R23, PT, PT, R23, 0x7f, -R8 ;  /* 0x0000007f17177810 */ /* 0x000fc80007ffe808 */
[----:B------:R-:W-:Y:S01]  /*1dc0*/  IADD3 R23, PT, PT, R23, R6, RZ ;  /* 0x0000000617177210 */ /* 0x000fe20007ffe0ff */
[----:B0-----:R-:W-:-:S04]  /*1dd0*/  FFMA R12, R3, R25, 1 ;  /* 0x3f800000030c7423 */ /* 0x001fc80000000019 */
        /* <DEDUP_REMOVED lines=8> */
[----:B------:R-:W-:-:S04]  /*1e60*/  IADD3 R10, PT, PT, R8, R23, RZ ;  /* 0x00000017080a7210 */ /* 0x000fc80007ffe0ff */
[----:B------:R-:W-:-:S04]  /*1e70*/  IADD3 R6, PT, PT, R10, -0x1, RZ ;  /* 0xffffffff0a067810 */ /* 0x000fc80007ffe0ff */
        /* <DEDUP_REMOVED lines=9> */
[CCC-:B------:R-:W-:Y:S01]  /*1f10*/  FFMA.RZ R6, R3.reuse, R25.reuse, R14.reuse ;  /* 0x0000001903067223 */ /* 0x1c0fe2000000c00e */
[C---:B------:R-:W-:Y:S02]  /*1f20*/  IADD3 R23, PT, PT, R10.reuse, 0x20, RZ ;  /* 0x000000200a177810 */ /* 0x040fe40007ffe0ff */
[----:B------:R-:W-:Y:S02]  /*1f30*/  ISETP.NE.AND P2, PT, R10, RZ, PT ;  /* 0x000000ff0a00720c */ /* 0x000fe40003f45270 */
[----:B------:R-:W-:Y:S01]  /*1f40*/  LOP3.LUT R8, R6, 0x7fffff, RZ, 0xc0, !PT ;  /* 0x007fffff06087812 */ /* 0x000fe200078ec0ff */
[CCC-:B------:R-:W-:Y:S01]  /*1f50*/  FFMA.RP R6, R3.reuse, R25.reuse, R14.reuse ;  /* 0x0000001903067223 */ /* 0x1c0fe2000000800e */
[----:B------:R-:W-:Y:S01]  /*1f60*/  FFMA.RM R3, R3, R25, R14 ;  /* 0x0000001903037223 */ /* 0x000fe2000000400e */
[----:B------:R-:W-:Y:S02]  /*1f70*/  ISETP.NE.AND P1, PT, R10, RZ, PT ;  /* 0x000000ff0a00720c */ /* 0x000fe40003f25270 */
        /* <DEDUP_REMOVED lines=11> */
[----:B------:R-:W-:-:S04]  /*2030*/  LOP3.LUT R6, R6, R3, RZ, 0xc0, !PT ;  /* 0x0000000306067212 */ /* 0x000fc800078ec0ff */
[----:B------:R-:W-:-:S04]  /*2040*/  IADD3 R23, PT, PT, R23, R6, RZ ;  /* 0x0000000617177210 */ /* 0x000fc80007ffe0ff */
[----:B------:R-:W-:Y:S01]  /*2050*/  LOP3.LUT R0, R23, R0, RZ, 0xfc, !PT ;  /* 0x0000000017007212 */ /* 0x000fe200078efcff */
[----:B------:R-:W-:Y:S06]  /*2060*/  BRA `(.L_x_62) ;  /* 0x0000000000107947 */ /* 0x000fec0003800000 */
.L_x_61:
[----:B------:R-:W-:-:S04]  /*2070*/  LOP3.LUT R0, R0, 0x80000000, RZ, 0xc0, !PT ;  /* 0x8000000000007812 */ /* 0x000fc800078ec0ff */
[----:B------:R-:W-:Y:S01]  /*2080*/  LOP3.LUT R0, R0, 0x7f800000, RZ, 0xfc, !PT ;  /* 0x7f80000000007812 */ /* 0x000fe200078efcff */
[----:B------:R-:W-:Y:S06]  /*2090*/  BRA `(.L_x_62) ;  /* 0x0000000000047947 */ /* 0x000fec0003800000 */
.L_x_60:
[----:B------:R-:W-:-:S07]  /*20a0*/  LEA R0, R23, R0, 0x17 ;  /* 0x0000000017007211 */ /* 0x000fce00078eb8ff */
.L_x_62:
[----:B------:R-:W-:Y:S05]  /*20b0*/  BSYNC.RECONVERGENT B2 ;  /* 0x0000000000027941 */ /* 0x000fea0003800200 */
.L_x_59:
[----:B------:R-:W-:Y:S05]  /*20c0*/  BRA `(.L_x_63) ;  /* 0x0000000000207947 */ /* 0x000fea0003800000 */
.L_x_58:
[----:B------:R-:W-:-:S04]  /*20d0*/  LOP3.LUT R0, R3, 0x80000000, R0, 0x48, !PT ;  /* 0x8000000003007812 */ /* 0x000fc800078e4800 */
[----:B------:R-:W-:Y:S01]  /*20e0*/  LOP3.LUT R0, R0, 0x7f800000, RZ, 0xfc, !PT ;  /* 0x7f80000000007812 */ /* 0x000fe200078efcff */
[----:B------:R-:W-:Y:S06]  /*20f0*/  BRA `(.L_x_63) ;  /* 0x0000000000147947 */ /* 0x000fec0003800000 */
.L_x_57:
[----:B------:R-:W-:Y:S01]  /*2100*/  LOP3.LUT R0, R3, 0x80000000, R0, 0x48, !PT ;  /* 0x8000000003007812 */ /* 0x000fe200078e4800 */
[----:B------:R-:W-:Y:S06]  /*2110*/  BRA `(.L_x_63) ;  /* 0x00000000000c7947 */ /* 0x000fec0003800000 */
.L_x_56:
[----:B------:R-:W0:Y:S01]  /*2120*/  MUFU.RSQ R0, -QNAN ;  /* 0xffc0000000007908 */ /* 0x000e220000001400 */
[----:B------:R-:W-:Y:S05]  /*2130*/  BRA `(.L_x_63) ;  /* 0x0000000000047947 */ /* 0x000fea0003800000 */
.L_x_55:
[----:B------:R-:W-:-:S07]  /*2140*/  FADD.FTZ R0, R0, R3 ;  /* 0x0000000300007221 */ /* 0x000fce0000010000 */
.L_x_63:
[----:B------:R-:W-:Y:S05]  /*2150*/  BSYNC.RECONVERGENT B1 ;  /* 0x0000000000017941 */ /* 0x000fea0003800200 */
.L_x_53:
[----:B------:R-:W-:-:S04]  /*2160*/  HFMA2 R3, -RZ, RZ, 0, 0 ;  /* 0x00000000ff037431 */ /* 0x000fc800000001ff */
[----:B0-----:R-:W-:Y:S05]  /*2170*/  RET.REL.NODEC R2 `(_Z15inversionKernelPA10_fS0_S0_S0_S0_) ;  /* 0xffffffdc02a07950 */ /* 0x001fea0003c3ffff */
.L_x_64:
        /* <DEDUP_REMOVED lines=16> */
.L_x_148:


//--------------------- .text._Z14LUdecompKernelPA10_fS0_S0_ --------------------------
	.section	.text._Z14LUdecompKernelPA10_fS0_S0_,"ax",@progbits
	.align	128
        .global         _Z14LUdecompKernelPA10_fS0_S0_
        .type           _Z14LUdecompKernelPA10_fS0_S0_,@function
        .size           _Z14LUdecompKernelPA10_fS0_S0_,(.L_x_149 - _Z14LUdecompKernelPA10_fS0_S0_)
        .other          _Z14LUdecompKernelPA10_fS0_S0_,@"STO_CUDA_ENTRY STV_DEFAULT"
_Z14LUdecompKernelPA10_fS0_S0_:
.text._Z14LUdecompKernelPA10_fS0_S0_:
        /* <DEDUP_REMOVED lines=14> */
[----:B0-----:R-:W-:-:S04]  /*00e0*/  IMAD.WIDE R2, R10, 0x28, R2 ;  /* 0x000000280a027825 */ /* 0x001fc800078e0202 */
[----:B------:R-:W-:Y:S01]  /*00f0*/  IMAD.WIDE.U32 R4, R13, 0x4, R2 ;  /* 0x000000040d047825 */ /* 0x000fe200078e0002 */
[C---:B------:R-:W-:Y:S01]  /*0100*/  ISETP.GE.AND P0, PT, R10.reuse, R13, PT ;  /* 0x0000000d0a00720c */ /* 0x040fe20003f06270 */
[----:B------:R-:W0:Y:S04]  /*0110*/  LDC.64 R2, c[0x0][0x390] ;  /* 0x0000e400ff027b82 */ /* 0x000e280000000a00 */
[----:B-1----:R-:W2:Y:S01]  /*0120*/  LDG.E R5, desc[UR4][R4.64] ;  /* 0x0000000404057981 */ /* 0x002ea2000c1e1900 */
[----:B------:R-:W-:Y:S03]  /*0130*/  BSSY.RECONVERGENT B0, `(.L_x_65) ;  /* 0x0000010000007945 */ /* 0x000fe60003800200 */
[----:B------:R-:W1:Y:S08]  /*0140*/  LDC.64 R16, c[0x0][0x390] ;  /* 0x0000e400ff107b82 */ /* 0x000e700000000a00 */
[----:B------:R-:W3:Y:S01]  /*0150*/  @!P0 LDC.64 R14, c[0x0][0x388] ;  /* 0x0000e200ff0e8b82 */ /* 0x000ee20000000a00 */
[----:B0-----:R-:W-:-:S04]  /*0160*/  IMAD.WIDE R6, R10, 0x28, R2 ;  /* 0x000000280a067825 */ /* 0x001fc800078e0202 */
[----:B------:R-:W-:-:S04]  /*0170*/  IMAD.WIDE.U32 R8, R13, 0x4, R6 ;  /* 0x000000040d087825 */ /* 0x000fc800078e0006 */
[----:B---3--:R-:W-:-:S04]  /*0180*/  @!P0 IMAD.WIDE R14, R10, 0x28, R14 ;  /* 0x000000280a0e8825 */ /* 0x008fc800078e020e */
[----:B------:R-:W-:Y:S01]  /*0190*/  @!P0 IMAD.WIDE.U32 R14, R13, 0x4, R14 ;  /* 0x000000040d0e8825 */ /* 0x000fe200078e000e */
[----:B--2---:R0:W-:Y:S04]  /*01a0*/  STG.E desc[UR4][R8.64], R5 ;  /* 0x0000000508007986 */ /* 0x0041e8000c101904 */
[----:B------:R0:W-:Y:S01]  /*01b0*/  @!P0 STG.E desc[UR4][R14.64], RZ ;  /* 0x000000ff0e008986 */ /* 0x0001e2000c101904 */
[----:B-1----:R-:W-:Y:S05]  /*01c0*/  @!P0 BRA `(.L_x_66) ;  /* 0x0000000000188947 */ /* 0x002fea0003800000 */
[----:B------:R-:W-:-:S13]  /*01d0*/  ISETP.NE.AND P0, PT, R10, R13, PT ;  /* 0x0000000d0a00720c */ /* 0x000fda0003f05270 */
[----:B0-----:R-:W0:Y:S01]  /*01e0*/  @!P0 LDC.64 R4, c[0x0][0x388] ;  /* 0x0000e200ff048b82 */ /* 0x001e220000000a00 */
[----:B------:R-:W-:Y:S02]  /*01f0*/  @!P0 IMAD.MOV.U32 R9, RZ, RZ, 0x3f800000 ;  /* 0x3f800000ff098424 */ /* 0x000fe400078e00ff */
[----:B0-----:R-:W-:-:S04]  /*0200*/  @!P0 IMAD.WIDE.U32 R4, R10, 0x28, R4 ;  /* 0x000000280a048825 */ /* 0x001fc800078e0004 */
[----:B------:R-:W-:-:S05]  /*0210*/  @!P0 IMAD.WIDE.U32 R4, R10, 0x4, R4 ;  /* 0x000000040a048825 */ /* 0x000fca00078e0004 */
[----:B------:R1:W-:Y:S02]  /*0220*/  @!P0 STG.E desc[UR4][R4.64], R9 ;  /* 0x0000000904008986 */ /* 0x0003e4000c101904 */
.L_x_66:
[----:B------:R-:W-:Y:S05]  /*0230*/  BSYNC.RECONVERGENT B0 ;  /* 0x0000000000007941 */ /* 0x000fea0003800200 */
.L_x_65:
[----:B------:R-:W-:Y:S06]  /*0240*/  BAR.SYNC.DEFER_BLOCKING 0x0 ;  /* 0x0000000000007b1d */ /* 0x000fec0000010000 */
[----:B------:R-:W2:Y:S02]  /*0250*/  LDG.E R11, desc[UR4][R16.64] ;  /* 0x00000004100b7981 */ /* 0x000ea4000c1e1900 */
[----:B--2---:R-:W-:-:S13]  /*0260*/  FSETP.NEU.AND P0, PT, R11, RZ, PT ;  /* 0x000000ff0b00720b */ /* 0x004fda0003f0d000 */
[----:B------:R-:W-:Y:S05]  /*0270*/  @!P0 EXIT ;  /* 0x000000000000894d */ /* 0x000fea0003800000 */
[----:B------:R-:W2:Y:S01]  /*0280*/  LDG.E R0, desc[UR4][R6.64] ;  /* 0x0000000406007981 */ /* 0x000ea2000c1e1900 */
[----:B-1----:R-:W1:Y:S01]  /*0290*/  MUFU.RCP R4, R11 ;  /* 0x0000000b00047308 */ /* 0x002e620000001000 */
[----:B0-----:R-:W0:Y:S01]  /*02a0*/  LDC.64 R8, c[0x0][0x388] ;  /* 0x0000e200ff087b82 */ /* 0x001e220000000a00 */
[----:B------:R-:W-:Y:S01]  /*02b0*/  BSSY.RECONVERGENT B0, `(.L_x_67) ;  /* 0x000000f000007945 */ /* 0x000fe20003800200 */
[----:B-1----:R-:W-:-:S04]  /*02c0*/  FFMA R5, -R11, R4, 1 ;  /* 0x3f8000000b057423 */ /* 0x002fc80000000104 */
[----:B------:R-:W-:Y:S01]  /*02d0*/  FFMA R15, R4, R5, R4 ;  /* 0x00000005040f7223 */ /* 0x000fe20000000004 */
[----:B------:R-:W-:-:S04]  /*02e0*/  IMAD.WIDE.U32 R4, R10, 0x28, R2 ;  /* 0x000000280a047825 */ /* 0x000fc800078e0002 */
[----:B0-----:R-:W-:-:S04]  /*02f0*/  IMAD.WIDE.U32 R2, R10, 0x28, R8 ;  /* 0x000000280a027825 */ /* 0x001fc800078e0008 */
[----:B------:R-:W-:-:S04]  /*0300*/  IMAD.WIDE.U32 R4, R13, 0x4, R4 ;  /* 0x000000040d047825 */ /* 0x000fc800078e0004 */
[----:B------:R-:W-:Y:S01]  /*0310*/  IMAD.WIDE.U32 R2, R13, 0x4, R2 ;  /* 0x000000040d027825 */ /* 0x000fe200078e0002 */
[----:B--2---:R-:W0:Y:S03]  /*0320*/  FCHK P0, R0, R11 ;  /* 0x0000000b00007302 */ /* 0x004e260000000000 */
[----:B------:R-:W-:-:S04]  /*0330*/  FFMA R12, R0, R15, RZ ;  /* 0x0000000f000c7223 */ /* 0x000fc800000000ff */
[----:B------:R-:W-:-:S04]  /*0340*/  FFMA R8, -R11, R12, R0 ;  /* 0x0000000c0b087223 */ /* 0x000fc80000000100 */
[----:B------:R-:W-:Y:S01]  /*0350*/  FFMA R17, R15, R8, R12 ;  /* 0x000000080f117223 */ /* 0x000fe2000000000c */
[----:B0-----:R-:W-:Y:S06]  /*0360*/  @!P0 BRA `(.L_x_68) ;  /* 0x00000000000c8947 */ /* 0x001fec0003800000 */
[----:B------:R-:W-:-:S07]  /*0370*/  MOV R12, 0x390 ;  /* 0x00000390000c7802 */ /* 0x000fce0000000f00 */
[----:B------:R-:W-:Y:S05]  /*0380*/  CALL.REL.NOINC `($__internal_2_$__cuda_sm3x_div_rn_noftz_f32_slowpath) ;  /* 0x0000001000a47944 */ /* 0x000fea0003c00000 */
[----:B------:R-:W-:-:S07]  /*0390*/  IMAD.MOV.U32 R17, RZ, RZ, R0 ;  /* 0x000000ffff117224 */ /* 0x000fce00078e0000 */
.L_x_68:
[----:B------:R-:W-:Y:S05]  /*03a0*/  BSYNC.RECONVERGENT B0 ;  /* 0x0000000000007941 */ /* 0x000fea0003800200 */
.L_x_67:
[----:B------:R-:W-:Y:S01]  /*03b0*/  ISETP.GE.AND P0, PT, R10, 0x1, PT ;  /* 0x000000010a00780c */ /* 0x000fe20003f06270 */
[----:B------:R-:W0:Y:S01]  /*03c0*/  LDC.64 R8, c[0x0][0x390] ;  /* 0x0000e400ff087b82 */ /* 0x000e220000000a00 */
[----:B------:R-:W-:Y:S02]  /*03d0*/  BSSY.RECONVERGENT B0, `(.L_x_69) ;  /* 0x000000e000007945 */ /* 0x000fe40003800200 */
[----:B------:R-:W-:-:S05]  /*03e0*/  ISETP.NE.OR P0, PT, R13, RZ, !P0 ;  /* 0x000000ff0d00720c */ /* 0x000fca0004705670 */
[----:B------:R-:W1:Y:S08]  /*03f0*/  LDC.64 R14, c[0x0][0x390] ;  /* 0x0000e400ff0e7b82 */ /* 0x000e700000000a00 */
[----:B------:R2:W-:Y:S04]  /*0400*/  @!P0 STG.E desc[UR4][R4.64], RZ ;  /* 0x000000ff04008986 */ /* 0x0005e8000c101904 */
[----:B------:R2:W-:Y:S01]  /*0410*/  @!P0 STG.E desc[UR4][R2.64], R17 ;  /* 0x0000001102008986 */ /* 0x0005e2000c101904 */
[----:B0-----:R-:W-:Y:S01]  /*0420*/  IMAD.WIDE.U32 R8, R13, 0x4, R8 ;  /* 0x000000040d087825 */ /* 0x001fe200078e0008 */
[----:B--2---:R-:W-:Y:S06]  /*0430*/  @!P0 BRA `(.L_x_70) ;  /* 0x00000000001c8947 */ /* 0x004fec0003800000 */
[----:B------:R-:W-:-:S04]  /*0440*/  ISETP.NE.AND P0, PT, R13, RZ, PT ;  /* 0x000000ff0d00720c */ /* 0x000fc80003f05270 */
[----:B------:R-:W-:-:S13]  /*0450*/  ISETP.LT.OR P0, PT, R10, 0x1, !P0 ;  /* 0x000000010a00780c */ /* 0x000fda0004701670 */
[----:B------:R-:W-:Y:S05]  /*0460*/  @P0 BRA `(.L_x_70) ;  /* 0x0000000000100947 */ /* 0x000fea0003800000 */
[----:B------:R-:W2:Y:S04]  /*0470*/  LDG.E R0, desc[UR4][R8.64] ;  /* 0x0000000408007981 */ /* 0x000ea8000c1e1900 */
[----:B------:R-:W2:Y:S02]  /*0480*/  LDG.E R11, desc[UR4][R4.64] ;  /* 0x00000004040b7981 */ /* 0x000ea4000c1e1900 */
[----:B--2---:R-:W-:-:S05]  /*0490*/  FFMA R11, R0, -R17, R11 ;  /* 0x80000011000b7223 */ /* 0x004fca000000000b */
[----:B------:R0:W-:Y:S02]  /*04a0*/  STG.E desc[UR4][R4.64], R11 ;  /* 0x0000000b04007986 */ /* 0x0001e4000c101904 */
.L_x_70:
[----:B------:R-:W-:Y:S05]  /*04b0*/  BSYNC.RECONVERGENT B0 ;  /* 0x0000000000007941 */ /* 0x000fea0003800200 */
.L_x_69:
[----:B------:R-:W-:Y:S06]  /*04c0*/  BAR.SYNC.DEFER_BLOCKING 0x0 ;  /* 0x0000000000007b1d */ /* 0x000fec0000010000 */
[----:B01----:R-:W2:Y:S02]  /*04d0*/  LDG.E R11, desc[UR4][R14.64+0x2c] ;  /* 0x00002c040e0b7981 */ /* 0x003ea4000c1e1900 */
[----:B--2---:R-:W-:-:S13]  /*04e0*/  FSETP.NEU.AND P0, PT, R11, RZ, PT ;  /* 0x000000ff0b00720b */ /* 0x004fda0003f0d000 */
[----:B------:R-:W-:Y:S05]  /*04f0*/  @!P0 EXIT ;  /* 0x000000000000894d */ /* 0x000fea0003800000 */
[----:B------:R-:W2:Y:S01]  /*0500*/  LDG.E R0, desc[UR4][R6.64+0x4] ;  /* 0x0000040406007981 */ /* 0x000ea2000c1e1900 */
[----:B------:R-:W0:Y:S01]  /*0510*/  MUFU.RCP R12, R11 ;  /* 0x0000000b000c7308 */ /* 0x000e220000001000 */
[----:B------:R-:W-:Y:S01]  /*0520*/  BSSY.RECONVERGENT B0, `(.L_x_71) ;  /* 0x000000b000007945 */ /* 0x000fe20003800200 */
[----:B0-----:R-:W-:-:S04]  /*0530*/  FFMA R15, -R11, R12, 1 ;  /* 0x3f8000000b0f7423 */ /* 0x001fc8000000010c */
[----:B------:R-:W-:Y:S02]  /*0540*/  FFMA R15, R12, R15, R12 ;  /* 0x0000000f0c0f7223 */ /* 0x000fe4000000000c */
[----:B--2---:R-:W0:Y:S02]  /*0550*/  FCHK P0, R0, R11 ;  /* 0x0000000b00007302 */ /* 0x004e240000000000 */
[----:B------:R-:W-:-:S04]  /*0560*/  FFMA R12, R0, R15, RZ ;  /* 0x0000000f000c7223 */ /* 0x000fc800000000ff */
[----:B------:R-:W-:-:S04]  /*0570*/  FFMA R14, -R11, R12, R0 ;  /* 0x0000000c0b0e7223 */ /* 0x000fc80000000100 */
[----:B------:R-:W-:Y:S01]  /*0580*/  FFMA R15, R15, R14, R12 ;  /* 0x0000000e0f0f7223 */ /* 0x000fe2000000000c */
[----:B0-----:R-:W-:Y:S06]  /*0590*/  @!P0 BRA `(.L_x_72) ;  /* 0x00000000000c8947 */ /* 0x001fec0003800000 */
[----:B------:R-:W-:-:S07]  /*05a0*/  MOV R12, 0x5c0 ;  /* 0x000005c0000c7802 */ /* 0x000fce0000000f00 */
[----:B------:R-:W-:Y:S05]  /*05b0*/  CALL.REL.NOINC `($__internal_2_$__cuda_sm3x_div_rn_noftz_f32_slowpath) ;  /* 0x0000001000187944 */ /* 0x000fea0003c00000 */
[----:B------:R-:W-:-:S07]  /*05c0*/  IMAD.MOV.U32 R15, RZ, RZ, R0 ;  /* 0x000000ffff0f7224 */ /* 0x000fce00078e0000 */
.L_x_72:
[----:B------:R-:W-:Y:S05]  /*05d0*/  BSYNC.RECONVERGENT B0 ;  /* 0x0000000000007941 */ /* 0x000fea0003800200 */
.L_x_71:
[----:B------:R-:W-:Y:S01]  /*05e0*/  ISETP.GT.AND P0, PT, R10, 0x1, PT ;  /* 0x000000010a00780c */ /* 0x000fe20003f04270 */
[----:B------:R-:W-:Y:S01]  /*05f0*/  BSSY.RECONVERGENT B0, `(.L_x_73) ;  /* 0x000000d000007945 */ /* 0x000fe20003800200 */
[----:B------:R-:W-:-:S13]  /*0600*/  ISETP.EQ.AND P1, PT, R13, 0x1, PT ;  /* 0x000000010d00780c */ /* 0x000fda0003f22270 */
[----:B------:R-:W-:Y:S05]  /*0610*/  @P0 BRA P1, `(.L_x_74) ;  /* 0x0000000000200947 */ /* 0x000fea0000800000 */
[----:B------:R-:W-:-:S04]  /*0620*/  ISETP.GE.U32.AND P0, PT, R13, 0x2, PT ;  /* 0x000000020d00780c */ /* 0x000fc80003f06070 */
[----:B------:R-:W-:-:S13]  /*0630*/  ISETP.LT.OR P0, PT, R10, 0x2, !P0 ;  /* 0x000000020a00780c */ /* 0x000fda0004701670 */
[----:B------:R-:W-:Y:S05]  /*0640*/  @P0 BRA `(.L_x_75) ;  /* 0x00000000001c0947 */ /* 0x000fea0003800000 */
[----:B------:R-:W2:Y:S04]  /*0650*/  LDG.E R0, desc[UR4][R8.64+0x28] ;  /* 0x0000280408007981 */ /* 0x000ea8000c1e1900 */
[----:B------:R-:W2:Y:S02]  /*0660*/  LDG.E R11, desc[UR4][R4.64] ;  /* 0x00000004040b7981 */ /* 0x000ea4000c1e1900 */
[----:B--2---:R-:W-:-:S05]  /*0670*/  FFMA R11, R0, -R15, R11 ;  /* 0x8000000f000b7223 */ /* 0x004fca000000000b */
[----:B------:R1:W-:Y:S01]  /*0680*/  STG.E desc[UR4][R4.64], R11 ;  /* 0x0000000b04007986 */ /* 0x0003e2000c101904 */
[----:B------:R-:W-:Y:S05]  /*0690*/  BRA `(.L_x_75) ;  /* 0x0000000000087947 */ /* 0x000fea0003800000 */
.L_x_74:
[----:B------:R0:W-:Y:S04]  /*06a0*/  STG.E desc[UR4][R4.64], RZ ;  /* 0x000000ff04007986 */ /* 0x0001e8000c101904 */
[----:B------:R0:W-:Y:S02]  /*06b0*/  STG.E desc[UR4][R2.64], R15 ;  /* 0x0000000f02007986 */ /* 0x0001e4000c101904 */
.L_x_75:
[----:B------:R-:W-:Y:S05]  /*06c0*/  BSYNC.RECONVERGENT B0 ;  /* 0x0000000000007941 */ /* 0x000fea0003800200 */
.L_x_73:
[----:B0-----:R-:W1:Y:S08]  /*06d0*/  LDC.64 R14, c[0x0][0x390] ;  /* 0x0000e400ff0e7b82 */ /* 0x001e700000000a00 */
[----:B------:R-:W-:Y:S06]  /*06e0*/  BAR.SYNC.DEFER_BLOCKING 0x0 ;  /* 0x0000000000007b1d */ /* 0x000fec0000010000 */
[----:B-1----:R-:W2:Y:S02]  /*06f0*/  LDG.E R11, desc[UR4][R14.64+0x58] ;  /* 0x000058040e0b7981 */ /* 0x002ea4000c1e1900 */
        /* <DEDUP_REMOVED lines=15> */
.L_x_77:
[----:B------:R-:W-:Y:S05]  /*07f0*/  BSYNC.RECONVERGENT B0 ;  /* 0x0000000000007941 */ /* 0x000fea0003800200 */
.L_x_76:
        /* <DEDUP_REMOVED lines=12> */
.L_x_79:
[----:B------:R0:W-:Y:S04]  /*08c0*/  STG.E desc[UR4][R4.64], RZ ;  /* 0x000000ff04007986 */ /* 0x0001e8000c101904 */
[----:B------:R0:W-:Y:S02]  /*08d0*/  STG.E desc[UR4][R2.64], R15 ;  /* 0x0000000f02007986 */ /* 0x0001e4000c101904 */
.L_x_80:
[----:B------:R-:W-:Y:S05]  /*08e0*/  BSYNC.RECONVERGENT B0 ;  /* 0x0000000000007941 */ /* 0x000fea0003800200 */
.L_x_78:
        /* <DEDUP_REMOVED lines=18> */
.L_x_82:
[----:B------:R-:W-:Y:S05]  /*0a10*/  BSYNC.RECONVERGENT B0 ;  /* 0x0000000000007941 */ /* 0x000fea0003800200 */
.L_x_81:
        /* <DEDUP_REMOVED lines=12> */
.L_x_84:
[----:B------:R1:W-:Y:S04]  /*0ae0*/  STG.E desc[UR4][R4.64], RZ ;  /* 0x000000ff04007986 */ /* 0x0003e8000c101904 */
[----:B------:R1:W-:Y:S02]  /*0af0*/  STG.E desc[UR4][R2.64], R15 ;  /* 0x0000000f02007986 */ /* 0x0003e4000c101904 */
.L_x_85:
[----:B------:R-:W-:Y:S05]  /*0b00*/  BSYNC.RECONVERGENT B0 ;  /* 0x0000000000007941 */ /* 0x000fea0003800200 */
.L_x_83:
[----:B-1----:R-:W0:Y:S08]  /*0b10*/  LDC.64 R14, c[0x0][0x390] ;  /* 0x0000e400ff0e7b82 */ /* 0x002e300000000a00 */
[----:B------:R-:W-:Y:S06]  /*0b20*/  BAR.SYNC.DEFER_BLOCKING 0x0 ;  /* 0x0000000000007b1d */ /* 0x000fec0000010000 */
[----:B0-----:R-:W2:Y:S02]  /*0b30*/  LDG.E R11, desc[UR4][R14.64+0xb0] ;  /* 0x0000b0040e0b7981 */ /* 0x001ea4000c1e1900 */
        /* <DEDUP_REMOVED lines=15> */
.L_x_87:
[----:B------:R-:W-:Y:S05]  /*0c30*/  BSYNC.RECONVERGENT B0 ;  /* 0x0000000000007941 */ /* 0x000fea0003800200 */
.L_x_86:
        /* <DEDUP_REMOVED lines=12> */
.L_x_89:
[----:B------:R0:W-:Y:S04]  /*0d00*/  STG.E desc[UR4][R4.64], RZ ;  /* 0x000000ff04007986 */ /* 0x0001e8000c101904 */
[----:B------:R0:W-:Y:S02]  /*0d10*/  STG.E desc[UR4][R2.64], R15 ;  /* 0x0000000f02007986 */ /* 0x0001e4000c101904 */
.L_x_90:
[----:B------:R-:W-:Y:S05]  /*0d20*/  BSYNC.RECONVERGENT B0 ;  /* 0x0000000000007941 */ /* 0x000fea0003800200 */
.L_x_88:
        /* <DEDUP_REMOVED lines=18> */
.L_x_92:
[----:B------:R-:W-:Y:S05]  /*0e50*/  BSYNC.RECONVERGENT B0 ;  /* 0x0000000000007941 */ /* 0x000fea0003800200 */
.L_x_91:
        /* <DEDUP_REMOVED lines=12> */
.L_x_94:
[----:B------:R0:W-:Y:S04]  /*0f20*/  STG.E desc[UR4][R4.64], RZ ;  /* 0x000000ff04007986 */ /* 0x0001e8000c101904 */
[----:B------:R0:W-:Y:S02]  /*0f30*/  STG.E desc[UR4][R2.64], R15 ;  /* 0x0000000f02007986 */ /* 0x0001e4000c101904 */
.L_x_95:
[----:B------:R-:W-:Y:S05]  /*0f40*/  BSYNC.RECONVERGENT B0 ;  /* 0x0000000000007941 */ /* 0x000fea0003800200 */
.L_x_93:
        /* <DEDUP_REMOVED lines=18> */
.L_x_97:
[----:B------:R-:W-:Y:S05]  /*1070*/  BSYNC.RECONVERGENT B0 ;  /* 0x0000000000007941 */ /* 0x000fea0003800200 */
.L_x_96:
        /* <DEDUP_REMOVED lines=12> */
.L_x_99:
[----:B------:R0:W-:Y:S04]  /*1140*/  STG.E desc[UR4][R4.64], RZ ;  /* 0x000000ff04007986 */ /* 0x0001e8000c101904 */
[----:B------:R0:W-:Y:S02]  /*1150*/  STG.E desc[UR4][R2.64], R15 ;  /* 0x0000000f02007986 */ /* 0x0001e4000c101904 */
.L_x_100:
[----:B------:R-:W-:Y:S05]  /*1160*/  BSYNC.RECONVERGENT B0 ;  /* 0x0000000000007941 */ /* 0x000fea0003800200 */
.L_x_98:
        /* <DEDUP_REMOVED lines=18> */
.L_x_102:
[----:B------:R-:W-:Y:S05]  /*1290*/  BSYNC.RECONVERGENT B0 ;  /* 0x0000000000007941 */ /* 0x000fea0003800200 */
.L_x_101:
        /* <DEDUP_REMOVED lines=12> */
.L_x_104:
[----:B------:R0:W-:Y:S04]  /*1360*/  STG.E desc[UR4][R4.64], RZ ;  /* 0x000000ff04007986 */ /* 0x0001e8000c101904 */
[----:B------:R0:W-:Y:S02]  /*1370*/  STG.E desc[UR4][R2.64], R15 ;  /* 0x0000000f02007986 */ /* 0x0001e4000c101904 */
.L_x_105:
[----:B------:R-:W-:Y:S05]  /*1380*/  BSYNC.RECONVERGENT B0 ;  /* 0x0000000000007941 */ /* 0x000fea0003800200 */
.L_x_103:
        /* <DEDUP_REMOVED lines=17> */
[----:B------:R-:W-:-:S07]  /*14a0*/  MOV R15, R0 ;  /* 0x00000000000f7202 */ /* 0x000fce0000000f00 */
.L_x_107:
[----:B------:R-:W-:Y:S05]  /*14b0*/  BSYNC.RECONVERGENT B0 ;  /* 0x0000000000007941 */ /* 0x000fea0003800200 */
.L_x_106:
        /* <DEDUP_REMOVED lines=12> */
.L_x_109:
[----:B------:R1:W-:Y:S04]  /*1580*/  STG.E desc[UR4][R4.64], RZ ;  /* 0x000000ff04007986 */ /* 0x0003e8000c101904 */
[----:B------:R1:W-:Y:S02]  /*1590*/  STG.E desc[UR4][R2.64], R15 ;  /* 0x0000000f02007986 */ /* 0x0003e4000c101904 */
.L_x_110:
[----:B------:R-:W-:Y:S05]  /*15a0*/  BSYNC.RECONVERGENT B0 ;  /* 0x0000000000007941 */ /* 0x000fea0003800200 */
.L_x_108:
[----:B01----:R-:W0:Y:S08]  /*15b0*/  LDC.64 R2, c[0x0][0x390] ;  /* 0x0000e400ff027b82 */ /* 0x003e300000000a00 */
[----:B------:R-:W-:Y:S06]  /*15c0*/  BAR.SYNC.DEFER_BLOCKING 0x0 ;  /* 0x0000000000007b1d */ /* 0x000fec0000010000 */
[----:B0-----:R-:W2:Y:S02]  /*15d0*/  LDG.E R2, desc[UR4][R2.64+0x18c] ;  /* 0x00018c0402027981 */ /* 0x001ea4000c1e1900 */
[----:B--2---:R-:W-:-:S13]  /*15e0*/  FSETP.NEU.AND P0, PT, R2, RZ, PT ;  /* 0x000000ff0200720b */ /* 0x004fda0003f0d000 */
[----:B------:R-:W-:Y:S05]  /*15f0*/  @!P0 EXIT ;  /* 0x000000000000894d */ /* 0x000fea0003800000 */
[----:B------:R-:W-:Y:S06]  /*1600*/  BAR.SYNC.DEFER_BLOCKING 0x0 ;  /* 0x0000000000007b1d */ /* 0x000fec0000010000 */
[----:B------:R-:W-:Y:S05]  /*1610*/  EXIT ;  /* 0x000000000000794d */ /* 0x000fea0003800000 */
        .weak           $__internal_2_$__cuda_sm3x_div_rn_noftz_f32_slowpath
        .type           $__internal_2_$__cuda_sm3x_div_rn_noftz_f32_slowpath,@function
        .size           $__internal_2_$__cuda_sm3x_div_rn_noftz_f32_slowpath,(.L_x_149 - $__internal_2_$__cuda_sm3x_div_rn_noftz_f32_slowpath)
$__internal_2_$__cuda_sm3x_div_rn_noftz_f32_slowpath:
[----:B------:R-:W-:Y:S01]  /*1620*/  SHF.R.U32.HI R15, RZ, 0x17, R11 ;  /* 0x00000017ff0f7819 */ /* 0x000fe2000001160b */
[----:B------:R-:W-:Y:S01]  /*1630*/  BSSY.RECONVERGENT B1, `(.L_x_111) ;  /* 0x0000062000017945 */ /* 0x000fe20003800200 */
[----:B------:R-:W-:Y:S02]  /*1640*/  SHF.R.U32.HI R14, RZ, 0x17, R0 ;  /* 0x00000017ff0e7819 */ /* 0x000fe40000011600 */
[----:B------:R-:W-:Y:S02]  /*1650*/  LOP3.LUT R15, R15, 0xff, RZ, 0xc0, !PT ;  /* 0x000000ff0f0f7812 */ /* 0x000fe400078ec0ff */
[----:B------:R-:W-:-:S03]  /*1660*/  LOP3.LUT R18, R14, 0xff, RZ, 0xc0, !PT ;  /* 0x000000ff0e127812 */ /* 0x000fc600078ec0ff */
[----:B------:R-:W-:Y:S02]  /*1670*/  VIADD R17, R15, 0xffffffff ;  /* 0xffffffff0f117836 */ /* 0x000fe40000000000 */
[----:B------:R-:W-:-:S03]  /*1680*/  VIADD R16, R18, 0xffffffff ;  /* 0xffffffff12107836 */ /* 0x000fc60000000000 */
[----:B------:R-:W-:-:S04]  /*1690*/  ISETP.GT.U32.AND P0, PT, R17, 0xfd, PT ;  /* 0x000000fd1100780c */ /* 0x000fc80003f04070 */
[----:B------:R-:W-:-:S13]  /*16a0*/  ISETP.GT.U32.OR P0, PT, R16, 0xfd, P0 ;  /* 0x000000fd1000780c */ /* 0x000fda0000704470 */
[----:B------:R-:W-:Y:S01]  /*16b0*/  @!P0 IMAD.MOV.U32 R14, RZ, RZ, RZ ;  /* 0x000000ffff0e8224 */ /* 0x000fe200078e00ff */
        /* <DEDUP_REMOVED lines=19> */
[----:B------:R-:W-:Y:S02]  /*17f0*/  @P0 IMAD.MOV.U32 R14, RZ, RZ, RZ ;  /* 0x000000ffff0e0224 */ /* 0x000fe400078e00ff */
[----:B------:R-:W-:Y:S01]  /*1800*/  @!P0 FFMA R0, R0, 1.84467440737095516160e+19, RZ ;  /* 0x5f80000000008823 */ /* 0x000fe200000000ff */
[----:B------:R-:W-:Y:S02]  /*1810*/  @!P0 IMAD.MOV.U32 R14, RZ, RZ, -0x40 ;  /* 0xffffffc0ff0e8424 */ /* 0x000fe400078e00ff */
[----:B------:R-:W-:Y:S02]  /*1820*/  @!P1 FFMA R11, R11, 1.84467440737095516160e+19, RZ ;  /* 0x5f8000000b0b9823 */ /* 0x000fe400000000ff */
[----:B------:R-:W-:-:S07]  /*1830*/  @!P1 VIADD R14, R14, 0x40 ;  /* 0x000000400e0e9836 */ /* 0x000fce0000000000 */
.L_x_112:
[----:B------:R-:W-:Y:S01]  /*1840*/  LEA R16, R15, 0xc0800000, 0x17 ;  /* 0xc08000000f107811 */ /* 0x000fe200078eb8ff */
[----:B------:R-:W-:Y:S03]  /*1850*/  BSSY.RECONVERGENT B2, `(.L_x_117) ;  /* 0x0000036000027945 */ /* 0x000fe60003800200 */
[----:B------:R-:W-:Y:S01]  /*1860*/  IADD3 R17, PT, PT, -R16, R11, RZ ;  /* 0x0000000b10117210 */ /* 0x000fe20007ffe1ff */
[----:B------:R-:W-:-:S03]  /*1870*/  VIADD R16, R18, 0xffffff81 ;  /* 0xffffff8112107836 */ /* 0x000fc60000000000 */
[----:B------:R0:W1:Y:S01]  /*1880*/  MUFU.RCP R11, R17 ;  /* 0x00000011000b7308 */ /* 0x0000620000001000 */
[----:B------:R-:W-:Y:S01]  /*1890*/  FADD.FTZ R19, -R17, -RZ ;  /* 0x800000ff11137221 */ /* 0x000fe20000010100 */
[C---:B------:R-:W-:Y:S01]  /*18a0*/  IMAD R0, R16.reuse, -0x800000, R0 ;  /* 0xff80000010007824 */ /* 0x040fe200078e0200 */
[----:B0-----:R-:W-:-:S05]  /*18b0*/  IADD3 R17, PT, PT, R16, 0x7f, -R15 ;  /* 0x0000007f10117810 */ /* 0x001fca0007ffe80f */
[----:B------:R-:W-:Y:S02]  /*18c0*/  IMAD.IADD R17, R17, 0x1, R14 ;  /* 0x0000000111117824 */ /* 0x000fe400078e020e */
        /* <DEDUP_REMOVED lines=8> */
[----:B------:R-:W-:-:S05]  /*1950*/  LOP3.LUT R15, R15, 0xff, RZ, 0xc0, !PT ;  /* 0x000000ff0f0f7812 */ /* 0x000fca00078ec0ff */
[----:B------:R-:W-:-:S04]  /*1960*/  IMAD.IADD R18, R15, 0x1, R17 ;  /* 0x000000010f127824 */ /* 0x000fc800078e0211 */
        /* <DEDUP_REMOVED lines=11> */
[C---:B------:R-:W-:Y:S01]  /*1a20*/  VIADD R16, R18.reuse, 0x20 ;  /* 0x0000002012107836 */ /* 0x040fe20000000000 */
[C---:B------:R-:W-:Y:S02]  /*1a30*/  ISETP.NE.AND P2, PT, R18.reuse, RZ, PT ;  /* 0x000000ff1200720c */ /* 0x040fe40003f45270 */
[----:B------:R-:W-:Y:S02]  /*1a40*/  ISETP.NE.AND P1, PT, R18, RZ, PT ;  /* 0x000000ff1200720c */ /* 0x000fe40003f25270 */
[----:B------:R-:W-:Y:S01]  /*1a50*/  LOP3.LUT R15, R14, 0x7fffff, RZ, 0xc0, !PT ;  /* 0x007fffff0e0f7812 */ /* 0x000fe200078ec0ff */
[CCC-:B------:R-:W-:Y:S01]  /*1a60*/  FFMA.RP R14, R11.reuse, R19.reuse, R20.reuse ;  /* 0x000000130b0e7223 */ /* 0x1c0fe20000008014 */
[----:B------:R-:W-:Y:S01]  /*1a70*/  FFMA.RM R11, R11, R19, R20 ;  /* 0x000000130b0b7223 */ /* 0x000fe20000004014 */
[----:B------:R-:W-:Y:S02]  /*1a80*/  IADD3 R17, PT, PT, -R18, RZ, RZ ;  /* 0x000000ff12117210 */ /* 0x000fe40007ffe1ff */
[----:B------:R-:W-:-:S02]  /*1a90*/  LOP3.LUT R15, R15, 0x800000, RZ, 0xfc, !PT ;  /* 0x008000000f0f7812 */ /* 0x000fc400078efcff */
[----:B------:R-:W-:Y:S02]  /*1aa0*/  FSETP.NEU.FTZ.AND P0, PT, R14, R11, PT ;  /* 0x0000000b0e00720b */ /* 0x000fe40003f1d000 */
[----:B------:R-:W-:Y:S02]  /*1ab0*/  SHF.L.U32 R16, R15, R16, RZ ;  /* 0x000000100f107219 */ /* 0x000fe400000006ff */
[----:B------:R-:W-:Y:S02]  /*1ac0*/  SEL R14, R17, RZ, P2 ;  /* 0x000000ff110e7207 */ /* 0x000fe40001000000 */
[----:B------:R-:W-:Y:S02]  /*1ad0*/  ISETP.NE.AND P1, PT, R16, RZ, P1 ;  /* 0x000000ff1000720c */ /* 0x000fe40000f25270 */
[----:B------:R-:W-:Y:S02]  /*1ae0*/  SHF.R.U32.HI R14, RZ, R14, R15 ;  /* 0x0000000eff0e7219 */ /* 0x000fe4000001160f */
[----:B------:R-:W-:-:S02]  /*1af0*/  PLOP3.LUT P0, PT, P0, P1, PT, 0xf8, 0x8f ;  /* 0x00000000008f781c */ /* 0x000fc40000703f70 */
[----:B------:R-:W-:Y:S02]  /*1b00*/  SHF.R.U32.HI R16, RZ, 0x1, R14 ;  /* 0x00000001ff107819 */ /* 0x000fe4000001160e */
[----:B------:R-:W-:-:S04]  /*1b10*/  SEL R11, RZ, 0x1, !P0 ;  /* 0x00000001ff0b7807 */ /* 0x000fc80004000000 */
[----:B------:R-:W-:-:S04]  /*1b20*/  LOP3.LUT R11, R11, 0x1, R16, 0xf8, !PT ;  /* 0x000000010b0b7812 */ /* 0x000fc800078ef810 */
[----:B------:R-:W-:-:S05]  /*1b30*/  LOP3.LUT R11, R11, R14, RZ, 0xc0, !PT ;  /* 0x0000000e0b0b7212 */ /* 0x000fca00078ec0ff */
[----:B------:R-:W-:-:S05]  /*1b40*/  IMAD.IADD R11, R16, 0x1, R11 ;  /* 0x00000001100b7824 */ /* 0x000fca00078e020b */
[----:B------:R-:W-:Y:S01]  /*1b50*/  LOP3.LUT R0, R11, R0, RZ, 0xfc, !PT ;  /* 0x000000000b007212 */ /* 0x000fe200078efcff */
[----:B------:R-:W-:Y:S06]  /*1b60*/  BRA `(.L_x_120) ;  /* 0x0000000000107947 */ /* 0x000fec0003800000 */
.L_x_119:
[----:B------:R-:W-:-:S04]  /*1b70*/  LOP3.LUT R0, R0, 0x80000000, RZ, 0xc0, !PT ;  /* 0x8000000000007812 */ /* 0x000fc800078ec0ff */
[----:B------:R-:W-:Y:S01]  /*1b80*/  LOP3.LUT R0, R0, 0x7f800000, RZ, 0xfc, !PT ;  /* 0x7f80000000007812 */ /* 0x000fe200078efcff */
[----:B------:R-:W-:Y:S06]  /*1b90*/  BRA `(.L_x_120) ;  /* 0x0000000000047947 */ /* 0x000fec0003800000 */
.L_x_118:
[----:B------:R-:W-:-:S07]  /*1ba0*/  IMAD R0, R17, 0x800000, R0 ;  /* 0x0080000011007824 */ /* 0x000fce00078e0200 */
.L_x_120:
[----:B------:R-:W-:Y:S05]  /*1bb0*/  BSYNC.RECONVERGENT B2 ;  /* 0x0000000000027941 */ /* 0x000fea0003800200 */
.L_x_117:
[----:B------:R-:W-:Y:S05]  /*1bc0*/  BRA `(.L_x_121) ;  /* 0x0000000000207947 */ /* 0x000fea0003800000 */
.L_x_116:
[----:B------:R-:W-:-:S04]  /*1bd0*/  LOP3.LUT R0, R11, 0x80000000, R0, 0x48, !PT ;  /* 0x800000000b007812 */ /* 0x000fc800078e4800 */
[----:B------:R-:W-:Y:S01]  /*1be0*/  LOP3.LUT R0, R0, 0x7f800000, RZ, 0xfc, !PT ;  /* 0x7f80000000007812 */ /* 0x000fe200078efcff */
[----:B------:R-:W-:Y:S06]  /*1bf0*/  BRA `(.L_x_121) ;  /* 0x0000000000147947 */ /* 0x000fec0003800000 */
.L_x_115:
[----:B------:R-:W-:Y:S01]  /*1c00*/  LOP3.LUT R0, R11, 0x80000000, R0, 0x48, !PT ;  /* 0x800000000b007812 */ /* 0x000fe200078e4800 */
[----:B------:R-:W-:Y:S06]  /*1c10*/  BRA `(.L_x_121) ;  /* 0x00000000000c7947 */ /* 0x000fec0003800000 */
.L_x_114:
[----:B------:R-:W0:Y:S01]  /*1c20*/  MUFU.RSQ R0, -QNAN ;  /* 0xffc0000000007908 */ /* 0x000e220000001400 */
[----:B------:R-:W-:Y:S05]  /*1c30*/  BRA `(.L_x_121) ;  /* 0x0000000000047947 */ /* 0x000fea0003800000 */
.L_x_113:
[----:B------:R-:W-:-:S07]  /*1c40*/  FADD.FTZ R0, R0, R11 ;  /* 0x0000000b00007221 */ /* 0x000fce0000010000 */
.L_x_121:
[----:B------:R-:W-:Y:S05]  /*1c50*/  BSYNC.RECONVERGENT B1 ;  /* 0x0000000000017941 */ /* 0x000fea0003800200 */
.L_x_111:
[----:B------:R-:W-:Y:S02]  /*1c60*/  IMAD.MOV.U32 R14, RZ, RZ, R12 ;  /* 0x000000ffff0e7224 */ /* 0x000fe400078e000c */
[----:B------:R-:W-:-:S04]  /*1c70*/  IMAD.MOV.U32 R15, RZ, RZ, 0x0 ;  /* 0x00000000ff0f7424 */ /* 0x000fc800078e00ff */
[----:B0-----:R-:W-:Y:S05]  /*1c80*/  RET.REL.NODEC R14 `(_Z14LUdecompKernelPA10_fS0_S0_) ;  /* 0xffffffe00edc7950 */ /* 0x001fea0003c3ffff */
.L_x_122:
        /* <DEDUP_REMOVED lines=15> */
.L_x_149:


//--------------------- .text._Z9detKernelPA10_fPf --------------------------
	.section	.text._Z9detKernelPA10_fPf,"ax",@progbits
	.align	128
        .global         _Z9detKernelPA10_fPf
        .type           _Z9detKernelPA10_fPf,@function
        .size           _Z9detKernelPA10_fPf,(.L_x_150 - _Z9detKernelPA10_fPf)
        .other          _Z9detKernelPA10_fPf,@"STO_CUDA_ENTRY STV_DEFAULT"
_Z9detKernelPA10_fPf:
.text._Z9detKernelPA10_fPf:
[----:B------:R-:W-:Y:S01]  /*0000*/  LDC R1, c[0x0][0x37c] ;  /* 0x0000df00ff017b82 */ /* 0x000fe20000000800 */
[----:B------:R-:W0:Y:S01]  /*0010*/  S2R R17, SR_CTAID.Y ;  /* 0x0000000000117919 */ /* 0x000e220000002600 */
[----:B------:R-:W0:Y:S01]  /*0020*/  S2R R0, SR_TID.Y ;  /* 0x0000000000007919 */ /* 0x000e220000002200 */
[----:B------:R-:W1:Y:S01]  /*0030*/  S2R R16, SR_CTAID.X ;  /* 0x0000000000107919 */ /* 0x000e620000002500 */
[----:B------:R-:W1:Y:S01]  /*0040*/  S2R R3, SR_TID.X ;  /* 0x0000000000037919 */ /* 0x000e620000002100 */
[----:B0-----:R-:W-:-:S05]  /*0050*/  IMAD R17, R17, 0xa, R0 ;  /* 0x0000000a11117824 */ /* 0x001fca00078e0200 */
[----:B------:R-:W-:Y:S01]  /*0060*/  ISETP.GT.U32.AND P0, PT, R17, 0x9, PT ;  /* 0x000000091100780c */ /* 0x000fe20003f04070 */
[----:B-1----:R-:W-:-:S05]  /*0070*/  IMAD R16, R16, 0xa, R3 ;  /* 0x0000000a10107824 */ /* 0x002fca00078e0203 */
[----:B------:R-:W-:-:S13]  /*0080*/  ISETP.GT.OR P0, PT, R16, 0x9, P0 ;  /* 0x000000091000780c */ /* 0x000fda0000704670 */
[----:B------:R-:W-:Y:S05]  /*0090*/  @P0 EXIT ;  /* 0x000000000000094d */ /* 0x000fea0003800000 */
[----:B------:R-:W-:Y:S01]  /*00a0*/  LOP3.LUT P0, RZ, R16, R17, RZ, 0xfc, !PT ;  /* 0x0000001110ff7212 */ /* 0x000fe2000780fcff */
[----:B------:R-:W0:Y:S01]  /*00b0*/  LDC.64 R10, c[0x0][0x380] ;  /* 0x0000e000ff0a7b82 */ /* 0x000e220000000a00 */
[----:B------:R-:W-:Y:S01]  /*00c0*/  IMAD.MOV.U32 R15, RZ, RZ, RZ ;  /* 0x000000ffff0f7224 */ /* 0x000fe200078e00ff */
[----:B------:R-:W1:Y:S10]  /*00d0*/  LDCU.64 UR6, c[0x0][0x358] ;  /* 0x00006b00ff0677ac */ /* 0x000e740008000a00 */
[----:B------:R-:W2:Y:S01]  /*00e0*/  @!P0 S2R R3, SR_CgaCtaId ;  /* 0x0000000000038919 */ /* 0x000ea20000008800 */
[----:B------:R-:W-:Y:S01]  /*00f0*/  @!P0 MOV R0, 0x400 ;  /* 0x0000040000008802 */ /* 0x000fe20000000f00 */
[----:B------:R-:W-:-:S02]  /*0100*/  @!P0 IMAD.MOV.U32 R5, RZ, RZ, 0x1 ;  /* 0x00000001ff058424 */ /* 0x000fc400078e00ff */
[----:B0-----:R-:W-:-:S04]  /*0110*/  IMAD.WIDE.U32 R12, R17, 0x4, R10 ;  /* 0x00000004110c7825 */ /* 0x001fc800078e000a */
[----:B------:R-:W-:-:S04]  /*0120*/  IMAD.WIDE.U32 R10, R16, 0x28, R10 ;  /* 0x00000028100a7825 */ /* 0x000fc800078e000a */
[----:B------:R-:W-:-:S04]  /*0130*/  IMAD.WIDE.U32 R8, R17, 0x24, R12 ;  /* 0x0000002411087825 */ /* 0x000fc800078e000c */
[----:B------:R-:W-:Y:S01]  /*0140*/  IMAD.WIDE.U32 R6, R17, 0x4, R10 ;  /* 0x0000000411067825 */ /* 0x000fe200078e000a */
[----:B--2---:R-:W-:-:S05]  /*0150*/  @!P0 LEA R0, R3, R0, 0x18 ;  /* 0x0000000003008211 */ /* 0x004fca00078ec0ff */
[----:B------:R0:W-:Y:S04]  /*0160*/  @!P0 STS [R0], R5 ;  /* 0x0000000500008388 */ /* 0x0001e80000000800 */
[----:B-1----:R0:W-:Y:S02]  /*0170*/  @!P0 STS.U8 [R0+0x4], RZ ;  /* 0x000004ff00008388 */ /* 0x0021e40000000000 */
.L_x_134:
[----:B------:R-:W-:-:S04]  /*0180*/  ISETP.GE.U32.AND P0, PT, R17, R15, PT ;  /* 0x0000000f1100720c */ /* 0x000fc80003f06070 */
[----:B------:R-:W-:-:S13]  /*0190*/  ISETP.LT.OR P0, PT, R16, R15, !P0 ;  /* 0x0000000f1000720c */ /* 0x000fda0004701670 */
[----:B0-2---:R-:W-:Y:S05]  /*01a0*/  @P0 EXIT ;  /* 0x000000000000094d */ /* 0x005fea0003800000 */
[----:B0-----:R-:W0:Y:S02]  /*01b0*/  LDC.64 R4, c[0x0][0x380] ;  /* 0x0000e000ff047b82 */ /* 0x001e240000000a00 */
[----:B0-----:R-:W-:-:S04]  /*01c0*/  IMAD.WIDE.U32 R4, R15, 0x28, R4 ;  /* 0x000000280f047825 */ /* 0x001fc800078e0004 */
[----:B------:R-:W-:Y:S02]  /*01d0*/  IMAD.WIDE.U32 R18, R15, 0x4, R4 ;  /* 0x000000040f127825 */ /* 0x000fe400078e0004 */
[----:B------:R-:W-:Y:S06]  /*01e0*/  BAR.SYNC.DEFER_BLOCKING 0x0 ;  /* 0x0000000000007b1d */ /* 0x000fec0000010000 */
[----:B------:R-:W2:Y:S02]  /*01f0*/  LDG.E R0, desc[UR6][R18.64] ;  /* 0x0000000612007981 */ /* 0x000ea4000c1e1900 */
[----:B--2---:R-:W-:-:S13]  /*0200*/  FSETP.NEU.AND P0, PT, R0, RZ, PT ;  /* 0x000000ff0000720b */ /* 0x004fda0003f0d000 */
[----:B------:R-:W-:Y:S05]  /*0210*/  @P0 BRA `(.L_x_123) ;  /* 0x0000000400400947 */ /* 0x000fea0003800000 */
[----:B------:R-:W-:-:S04]  /*0220*/  ISETP.NE.AND P0, PT, R17, R15, PT ;  /* 0x0000000f1100720c */ /* 0x000fc80003f05270 */
[----:B------:R-:W-:-:S13]  /*0230*/  ISETP.EQ.AND P0, PT, R16, R15, !P0 ;  /* 0x0000000f1000720c */ /* 0x000fda0004702270 */
[----:B------:R-:W-:Y:S05]  /*0240*/  @!P0 BRA `(.L_x_124) ;  /* 0x00000000005c8947 */ /* 0x000fea0003800000 */
[----:B------:R-:W-:Y:S01]  /*0250*/  BSSY.RECONVERGENT B0, `(.L_x_125) ;  /* 0x000000b000007945 */ /* 0x000fe20003800200 */
[----:B------:R-:W-:-:S07]  /*0260*/  IMAD.MOV.U32 R14, RZ, RZ, R17 ;  /* 0x000000ffff0e7224 */ /* 0x000fce00078e0011 */
.L_x_127:
[----:B------:R-:W-:Y:S01]  /*0270*/  ISETP.GT.U32.AND P1, PT, R14, 0x8, PT ;  /* 0x000000080e00780c */ /* 0x000fe20003f24070 */
[----:B------:R-:W-:Y:S02]  /*0280*/  IMAD.MOV.U32 R3, RZ, RZ, R14 ;  /* 0x000000ffff037224 */ /* 0x000fe400078e000e */
[----:B------:R-:W-:-:S10]  /*0290*/  IMAD.MOV.U32 R14, RZ, RZ, R2 ;  /* 0x000000ffff0e7224 */ /* 0x000fd400078e0002 */
[----:B------:R-:W-:Y:S05]  /*02a0*/  @P1 BRA `(.L_x_126) ;  /* 0x0000000000141947 */ /* 0x000fea0003800000 */
[----:B------:R-:W-:-:S06]  /*02b0*/  IMAD.WIDE.U32 R20, R3, 0x28, R12 ;  /* 0x0000002803147825 */ /* 0x000fcc00078e000c */
[----:B------:R-:W2:Y:S01]  /*02c0*/  LDG.E R20, desc[UR6][R20.64+0x28] ;  /* 0x0000280614147981 */ /* 0x000ea2000c1e1900 */
[----:B------:R-:W-:Y:S01]  /*02d0*/  VIADD R14, R3, 0x1 ;  /* 0x00000001030e7836 */ /* 0x000fe20000000000 */
[----:B--2---:R-:W-:-:S13]  /*02e0*/  FSETP.NEU.AND P2, PT, R20, RZ, PT ;  /* 0x000000ff1400720b */ /* 0x004fda0003f4d000 */
[----:B------:R-:W-:Y:S05]  /*02f0*/  @!P2 BRA `(.L_x_127) ;  /* 0xfffffffc00dca947 */ /* 0x000fea000383ffff */
.L_x_126:
[----:B------:R-:W-:Y:S05]  /*0300*/  BSYNC.RECONVERGENT B0 ;  /* 0x0000000000007941 */ /* 0x000fea0003800200 */
.L_x_125:
[----:B------:R-:W0:Y:S01]  /*0310*/  S2R R21, SR_CgaCtaId ;  /* 0x0000000000157919 */ /* 0x000e220000008800 */
[----:B------:R-:W-:Y:S02]  /*0320*/  MOV R2, 0x400 ;  /* 0x0000040000027802 */ /* 0x000fe40000000f00 */
[----:B------:R-:W-:Y:S02]  /*0330*/  SEL R0, RZ, 0x1, !P1 ;  /* 0x00000001ff007807 */ /* 0x000fe40004800000 */
[----:B------:R-:W-:Y:S02]  /*0340*/  ISETP.GE.U32.AND P1, PT, R3, 0x9, PT ;  /* 0x000000090300780c */ /* 0x000fe40003f26070 */
[----:B0-----:R-:W-:-:S05]  /*0350*/  LEA R21, R21, R2, 0x18 ;  /* 0x0000000215157211 */ /* 0x001fca00078ec0ff */
[----:B------:R0:W-:Y:S06]  /*0360*/  STS.U8 [R21+0x4], R0 ;  /* 0x0000040015007388 */ /* 0x0001ec0000000000 */
[----:B------:R-:W-:Y:S05]  /*0370*/  @P1 BRA `(.L_x_128) ;  /* 0x0000000800081947 */ /* 0x000fea0003800000 */
[----:B0-----:R-:W0:Y:S01]  /*0380*/  LDS R0, [R21] ;  /* 0x0000000015007984 */ /* 0x001e220000000800 */
[----:B------:R-:W-:Y:S02]  /*0390*/  IMAD.MOV.U32 R2, RZ, RZ, R14 ;  /* 0x000000ffff027224 */ /* 0x000fe400078e000e */
[----:B0-----:R-:W-:-:S05]  /*03a0*/  IMAD.MOV R0, RZ, RZ, -R0 ;  /* 0x000000ffff007224 */ /* 0x001fca00078e0a00 */
[----:B------:R0:W-:Y:S02]  /*03b0*/  STS [R21], R0 ;  /* 0x0000000015007388 */ /* 0x0001e40000000800 */
.L_x_124:
[----:B------:R-:W-:Y:S05]  /*03c0*/  WARPSYNC.ALL ;  /* 0x0000000000007948 */ /* 0x000fea0003800000 */
[----:B------:R-:W1:Y:S08]  /*03d0*/  S2UR UR5, SR_CgaCtaId ;  /* 0x00000000000579c3 */ /* 0x000e700000008800 */
[----:B------:R-:W-:Y:S06]  /*03e0*/  BAR.SYNC.DEFER_BLOCKING 0x0 ;  /* 0x0000000000007b1d */ /* 0x000fec0000010000 */
[----:B------:R-:W-:-:S02]  /*03f0*/  UMOV UR4, 0x400 ;  /* 0x0000040000047882 */ /* 0x000fc40000000000 */
[----:B-1----:R-:W-:-:S09]  /*0400*/  ULEA UR4, UR5, UR4, 0x18 ;  /* 0x0000000405047291 */ /* 0x002fd2000f8ec0ff */
[----:B0-----:R-:W0:Y:S02]  /*0410*/  LDS.U8 R0, [UR4+0x4] ;  /* 0x00000404ff007984 */ /* 0x001e240008000000 */
[----:B0-----:R-:W-:-:S13]  /*0420*/  ISETP.NE.AND P1, PT, R0, RZ, PT ;  /* 0x000000ff0000720c */ /* 0x001fda0003f25270 */
[----:B------:R-:W-:Y:S05]  /*0430*/  @P1 EXIT ;  /* 0x000000000000194d */ /* 0x000fea0003800000 */
[----:B------:R-:W-:Y:S06]  /*0440*/  BAR.SYNC.DEFER_BLOCKING 0x0 ;  /* 0x0000000000007b1d */ /* 0x000fec0000010000 */
[----:B------:R-:W-:Y:S04]  /*0450*/  BSSY.RECONVERGENT B0, `(.L_x_123) ;  /* 0x000002c000007945 */ /* 0x000fe80003800200 */
[----:B------:R-:W-:Y:S05]  /*0460*/  @!P0 BRA `(.L_x_129) ;  /* 0x0000000000a88947 */ /* 0x000fea0003800000 */
[----:B------:R-:W0:Y:S01]  /*0470*/  LDC.64 R20, c[0x0][0x380] ;  /* 0x0000e000ff147b82 */ /* 0x000e220000000a00 */
[----:B------:R-:W2:Y:S01]  /*0480*/  LDG.E R3, desc[UR6][R8.64] ;  /* 0x0000000608037981 */ /* 0x000ea2000c1e1900 */
[----:B0-----:R-:W-:-:S05]  /*0490*/  IMAD.WIDE R20, R14, 0x28, R20 ;  /* 0x000000280e147825 */ /* 0x001fca00078e0214 */
[----:B------:R-:W3:Y:S04]  /*04a0*/  LDG.E R23, desc[UR6][R20.64] ;  /* 0x0000000614177981 */ /* 0x000ee8000c1e1900 */
[----:B---3--:R0:W-:Y:S04]  /*04b0*/  STG.E desc[UR6][R8.64], R23 ;  /* 0x0000001708007986 */ /* 0x0081e8000c101906 */
[----:B--2---:R1:W-:Y:S04]  /*04c0*/  STG.E desc[UR6][R20.64], R3 ;  /* 0x0000000314007986 */ /* 0x0043e8000c101906 */
[----:B------:R-:W2:Y:S04]  /*04d0*/  LDG.E R27, desc[UR6][R20.64+0x4] ;  /* 0x00000406141b7981 */ /* 0x000ea8000c1e1900 */
[----:B------:R-:W3:Y:S04]  /*04e0*/  LDG.E R25, desc[UR6][R8.64+0x4] ;  /* 0x0000040608197981 */ /* 0x000ee8000c1e1900 */
[----:B--2---:R2:W-:Y:S04]  /*04f0*/  STG.E desc[UR6][R8.64+0x4], R27 ;  /* 0x0000041b08007986 */ /* 0x0045e8000c101906 */
[----:B---3--:R3:W-:Y:S04]  /*0500*/  STG.E desc[UR6][R20.64+0x4], R25 ;  /* 0x0000041914007986 */ /* 0x0087e8000c101906 */
[----:B------:R-:W4:Y:S04]  /*0510*/  LDG.E R0, desc[UR6][R20.64+0x8] ;  /* 0x0000080614007981 */ /* 0x000f28000c1e1900 */
[----:B------:R-:W5:Y:S04]  /*0520*/  LDG.E R29, desc[UR6][R8.64+0x8] ;  /* 0x00000806081d7981 */ /* 0x000f68000c1e1900 */
[----:B----4-:R4:W-:Y:S04]  /*0530*/  STG.E desc[UR6][R8.64+0x8], R0 ;  /* 0x0000080008007986 */ /* 0x0109e8000c101906 */
[----:B-----5:R5:W-:Y:S04]  /*0540*/  STG.E desc[UR6][R20.64+0x8], R29 ;  /* 0x0000081d14007986 */ /* 0x020be8000c101906 */
[----:B------:R-:W2:Y:S04]  /*0550*/  LDG.E R22, desc[UR6][R20.64+0xc] ;  /* 0x00000c0614167981 */ /* 0x000ea8000c1e1900 */
[----:B0-----:R-:W3:Y:S04]  /*0560*/  LDG.E R23, desc[UR6][R8.64+0xc] ;  /* 0x00000c0608177981 */ /* 0x001ee8000c1e1900 */
[----:B--2---:R0:W-:Y:S04]  /*0570*/  STG.E desc[UR6][R8.64+0xc], R22 ;  /* 0x00000c1608007986 */ /* 0x0041e8000c101906 */
[----:B---3--:R2:W-:Y:S04]  /*0580*/  STG.E desc[UR6][R20.64+0xc], R23 ;  /* 0x00000c1714007986 */ /* 0x0085e8000c101906 */
[----:B------:R-:W3:Y:S04]  /*0590*/  LDG.E R24, desc[UR6][R20.64+0x10] ;  /* 0x0000100614187981 */ /* 0x000ee8000c1e1900 */
[----:B-1----:R-:W4:Y:S04]  /*05a0*/  LDG.E R3, desc[UR6][R8.64+0x10] ;  /* 0x0000100608037981 */ /* 0x002f28000c1e1900 */
[----:B---3--:R1:W-:Y:S04]  /*05b0*/  STG.E desc[UR6][R8.64+0x10], R24 ;  /* 0x0000101808007986 */ /* 0x0083e8000c101906 */
[----:B----4-:R3:W-:Y:S04]  /*05c0*/  STG.E desc[UR6][R20.64+0x10], R3 ;  /* 0x0000100314007986 */ /* 0x0107e8000c101906 */
[----:B------:R-:W4:Y:S04]  /*05d0*/  LDG.E R27, desc[UR6][R20.64+0x14] ;  /* 0x00001406141b7981 */ /* 0x000f28000c1e1900 */
[----:B------:R-:W5:Y:S04]  /*05e0*/  LDG.E R25, desc[UR6][R8.64+0x14] ;  /* 0x0000140608197981 */ /* 0x000f68000c1e1900 */
[----:B----4-:R4:W-:Y:S04]  /*05f0*/  STG.E desc[UR6][R8.64+0x14], R27 ;  /* 0x0000141b08007986 */ /* 0x0109e8000c101906 */
[----:B-----5:R5:W-:Y:S04]  /*0600*/  STG.E desc[UR6][R20.64+0x14], R25 ;  /* 0x0000141914007986 */ /* 0x020be8000c101906 */
[----:B------:R-:W2:Y:S04]  /*0610*/  LDG.E R0, desc[UR6][R20.64+0x18] ;  /* 0x0000180614007981 */ /* 0x000ea8000c1e1900 */
[----:B------:R-:W3:Y:S04]  /*0620*/  LDG.E R29, desc[UR6][R8.64+0x18] ;  /* 0x00001806081d7981 */ /* 0x000ee8000c1e1900 */
[----:B--2---:R2:W-:Y:S04]  /*0630*/  STG.E desc[UR6][R8.64+0x18], R0 ;  /* 0x0000180008007986 */ /* 0x0045e8000c101906 */
[----:B---3--:R2:W-:Y:S04]  /*0640*/  STG.E desc[UR6][R20.64+0x18], R29 ;  /* 0x0000181d14007986 */ /* 0x0085e8000c101906 */
[----:B0-----:R-:W3:Y:S04]  /*0650*/  LDG.E R22, desc[UR6][R20.64+0x1c] ;  /* 0x00001c0614167981 */ /* 0x001ee8000c1e1900 */
[----:B------:R-:W4:Y:S04]  /*0660*/  LDG.E R23, desc[UR6][R8.64+0x1c] ;  /* 0x00001c0608177981 */ /* 0x000f28000c1e1900 */
[----:B---3--:R2:W-:Y:S04]  /*0670*/  STG.E desc[UR6][R8.64+0x1c], R22 ;  /* 0x00001c1608007986 */ /* 0x0085e8000c101906 */
[----:B----4-:R2:W-:Y:S04]  /*0680*/  STG.E desc[UR6][R20.64+0x1c], R23 ;  /* 0x00001c1714007986 */ /* 0x0105e8000c101906 */
[----:B-1----:R-:W3:Y:S04]  /*0690*/  LDG.E R24, desc[UR6][R20.64+0x20] ;  /* 0x0000200614187981 */ /* 0x002ee8000c1e1900 */
[----:B------:R-:W4:Y:S04]  /*06a0*/  LDG.E R3, desc[UR6][R8.64+0x20] ;  /* 0x0000200608037981 */ /* 0x000f28000c1e1900 */
[----:B---3--:R2:W-:Y:S04]  /*06b0*/  STG.E desc[UR6][R8.64+0x20], R24 ;  /* 0x0000201808007986 */ /* 0x0085e8000c101906 */
[----:B----4-:R2:W-:Y:S04]  /*06c0*/  STG.E desc[UR6][R20.64+0x20], R3 ;  /* 0x0000200314007986 */ /* 0x0105e8000c101906 */
[----:B------:R-:W3:Y:S04]  /*06d0*/  LDG.E R27, desc[UR6][R20.64+0x24] ;  /* 0x00002406141b7981 */ /* 0x000ee8000c1e1900 */
[----:B-----5:R-:W4:Y:S04]  /*06e0*/  LDG.E R25, desc[UR6][R8.64+0x24] ;  /* 0x0000240608197981 */ /* 0x020f28000c1e1900 */
[----:B---3--:R2:W-:Y:S04]  /*06f0*/  STG.E desc[UR6][R8.64+0x24], R27 ;  /* 0x0000241b08007986 */ /* 0x0085e8000c101906 */
[----:B----4-:R2:W-:Y:S02]  /*0700*/  STG.E desc[UR6][R20.64+0x24], R25 ;  /* 0x0000241914007986 */ /* 0x0105e4000c101906 */
.L_x_129:
[----:B------:R-:W-:Y:S05]  /*0710*/  BSYNC.RECONVERGENT B0 ;  /* 0x0000000000007941 */ /* 0x000fea0003800200 */
.L_x_123:
[----:B------:R-:W-:Y:S01]  /*0720*/  BAR.SYNC.DEFER_BLOCKING 0x0 ;  /* 0x0000000000007b1d */ /* 0x000fe20000010000 */
[----:B------:R-:W-:-:S04]  /*0730*/  ISETP.GT.U32.AND P0, PT, R17, R15, PT ;  /* 0x0000000f1100720c */ /* 0x000fc80003f04070 */
[----:B------:R-:W-:Y:S01]  /*0740*/  ISETP.LE.OR P0, PT, R16, R15, !P0 ;  /* 0x0000000f1000720c */ /* 0x000fe20004703670 */
[----:B------:R-:W-:-:S12]  /*0750*/  BSSY.RECONVERGENT B0, `(.L_x_130) ;  /* 0x0000017000007945 */ /* 0x000fd80003800200 */
[----:B------:R-:W-:Y:S05]  /*0760*/  @P0 BRA `(.L_x_131) ;  /* 0x0000000000540947 */ /* 0x000fea0003800000 */
[----:B--2---:R-:W2:Y:S01]  /*0770*/  LDG.E R3, desc[UR6][R18.64] ;  /* 0x0000000612037981 */ /* 0x004ea2000c1e1900 */
[----:B------:R-:W-:-:S05]  /*0780*/  IMAD.WIDE.U32 R20, R15, 0x4, R10 ;  /* 0x000000040f147825 */ /* 0x000fca00078e000a */
[----:B------:R-:W3:Y:S01]  /*0790*/  LDG.E R0, desc[UR6][R20.64] ;  /* 0x0000000614007981 */ /* 0x000ee2000c1e1900 */
[----:B------:R-:W-:Y:S01]  /*07a0*/  BSSY.RECONVERGENT B1, `(.L_x_132) ;  /* 0x000000c000017945 */ /* 0x000fe20003800200 */
[----:B--2---:R-:W0:Y:S08]  /*07b0*/  MUFU.RCP R22, R3 ;  /* 0x0000000300167308 */ /* 0x004e300000001000 */
[----:B---3--:R-:W1:Y:S01]  /*07c0*/  FCHK P0, R0, R3 ;  /* 0x0000000300007302 */ /* 0x008e620000000000 */
[----:B0-----:R-:W-:-:S04]  /*07d0*/  FFMA R23, -R3, R22, 1 ;  /* 0x3f80000003177423 */ /* 0x001fc80000000116 */
[----:B------:R-:W-:-:S04]  /*07e0*/  FFMA R23, R22, R23, R22 ;  /* 0x0000001716177223 */ /* 0x000fc80000000016 */
[----:B------:R-:W-:-:S04]  /*07f0*/  FFMA R22, R0, R23, RZ ;  /* 0x0000001700167223 */ /* 0x000fc800000000ff */
[----:B------:R-:W-:-:S04]  /*0800*/  FFMA R24, -R3, R22, R0 ;  /* 0x0000001603187223 */ /* 0x000fc80000000100 */
[----:B------:R-:W-:Y:S01]  /*0810*/  FFMA R22, R23, R24, R22 ;  /* 0x0000001817167223 */ /* 0x000fe20000000016 */
[----:B-1----:R-:W-:Y:S06]  /*0820*/  @!P0 BRA `(.L_x_133) ;  /* 0x00000000000c8947 */ /* 0x002fec0003800000 */
[----:B------:R-:W-:-:S07]  /*0830*/  MOV R20, 0x850 ;  /* 0x0000085000147802 */ /* 0x000fce0000000f00 */
[----:B------:R-:W-:Y:S05]  /*0840*/  CALL.REL.NOINC `($__internal_3_$__cuda_sm3x_div_rn_noftz_f32_slowpath) ;  /* 0x0000000000e07944 */ /* 0x000fea0003c00000 */
[----:B------:R-:W-:-:S07]  /*0850*/  IMAD.MOV.U32 R22, RZ, RZ, R0 ;  /* 0x000000ffff167224 */ /* 0x000fce00078e0000 */
.L_x_133:
[----:B------:R-:W-:Y:S05]  /*0860*/  BSYNC.RECONVERGENT B1 ;  /* 0x0000000000017941 */ /* 0x000fea0003800200 */
.L_x_132:
[----:B------:R-:W-:Y:S01]  /*0870*/  IMAD.WIDE.U32 R4, R17, 0x4, R4 ;  /* 0x0000000411047825 */ /* 0x000fe200078e0004 */
[----:B------:R-:W2:Y:S05]  /*0880*/  LDG.E R0, desc[UR6][R6.64] ;  /* 0x0000000606007981 */ /* 0x000eaa000c1e1900 */
[----:B------:R-:W2:Y:S02]  /*0890*/  LDG.E R5, desc[UR6][R4.64] ;  /* 0x0000000604057981 */ /* 0x000ea4000c1e1900 */
[----:B--2---:R-:W-:-:S05]  /*08a0*/  FFMA R3, R5, -R22, R0 ;  /* 0x8000001605037223 */ /* 0x004fca0000000000 */
[----:B------:R0:W-:Y:S02]  /*08b0*/  STG.E desc[UR6][R6.64], R3 ;  /* 0x0000000306007986 */ /* 0x0001e4000c101906 */
.L_x_131:
[----:B------:R-:W-:Y:S05]  /*08c0*/  BSYNC.RECONVERGENT B0 ;  /* 0x0000000000007941 */ /* 0x000fea0003800200 */
.L_x_130:
[----:B------:R-:W-:-:S05]  /*08d0*/  VIADD R15, R15, 0x1 ;  /* 0x000000010f0f7836 */ /* 0x000fca0000000000 */
[----:B------:R-:W-:-:S13]  /*08e0*/  ISETP.NE.AND P0, PT, R15, 0x9, PT ;  /* 0x000000090f00780c */ /* 0x000fda0003f05270 */
[----:B------:R-:W-:Y:S05]  /*08f0*/  @P0 BRA `(.L_x_134) ;  /* 0xfffffff800200947 */ /* 0x000fea000383ffff */
[----:B------:R-:W-:-:S04]  /*0900*/  ISETP.NE.AND P0, PT, R17, 0x9, PT ;  /* 0x000000091100780c */ /* 0x000fc80003f05270 */
[----:B------:R-:W-:-:S13]  /*0910*/  ISETP.NE.OR P0, PT, R16, 0x9, P0 ;  /* 0x000000091000780c */ /* 0x000fda0000705670 */
[----:B------:R-:W-:Y:S05]  /*0920*/  @P0 EXIT ;  /* 0x000000000000094d */ /* 0x000fea0003800000 */
[----:B------:R-:W1:Y:S01]  /*0930*/  S2UR UR5, SR_CgaCtaId ;  /* 0x00000000000579c3 */ /* 0x000e620000008800 */
[----:B------:R-:W-:-:S07]  /*0940*/  UMOV UR4, 0x400 ;  /* 0x0000040000047882 */ /* 0x000fce0000000000 */
[----:B0-2---:R-:W0:Y:S08]  /*0950*/  LDC.64 R2, c[0x0][0x388] ;  /* 0x0000e200ff027b82 */ /* 0x005e300000000a00 */
[----:B------:R-:W2:Y:S01]  /*0960*/  LDC.64 R4, c[0x0][0x380] ;  /* 0x0000e000ff047b82 */ /* 0x000ea20000000a00 */
[----:B-1----:R-:W-:-:S09]  /*0970*/  ULEA UR4, UR5, UR4, 0x18 ;  /* 0x0000000405047291 */ /* 0x002fd2000f8ec0ff */
[----:B------:R-:W1:Y:S02]  /*0980*/  LDS R0, [UR4] ;  /* 0x00000004ff007984 */ /* 0x000e640008000800 */
[----:B-1----:R-:W-:-:S05]  /*0990*/  I2FP.F32.S32 R7, R0 ;  /* 0x0000000000077245 */ /* 0x002fca0000201400 */
[----:B0-----:R0:W-:Y:S04]  /*09a0*/  STG.E desc[UR6][R2.64], R7 ;  /* 0x0000000702007986 */ /* 0x0011e8000c101906 */
[----:B--2---:R-:W2:Y:S02]  /*09b0*/  LDG.E R0, desc[UR6][R4.64] ;  /* 0x0000000604007981 */ /* 0x004ea4000c1e1900 */
[----:B--2---:R-:W-:-:S05]  /*09c0*/  FMUL R9, R7, R0 ;  /* 0x0000000007097220 */ /* 0x004fca0000400000 */
[----:B------:R1:W-:Y:S04]  /*09d0*/  STG.E desc[UR6][R2.64], R9 ;  /* 0x0000000902007986 */ /* 0x0003e8000c101906 */
[----:B------:R-:W2:Y:S02]  /*09e0*/  LDG.E R0, desc[UR6][R4.64+0x2c] ;  /* 0x00002c0604007981 */ /* 0x000ea4000c1e1900 */
[----:B--2---:R-:W-:-:S05]  /*09f0*/  FMUL R11, R9, R0 ;  /* 0x00000000090b7220 */ /* 0x004fca0000400000 */
[----:B------:R2:W-:Y:S04]  /*0a00*/  STG.E desc[UR6][R2.64], R11 ;  /* 0x0000000b02007986 */ /* 0x0005e8000c101906 */
[----:B------:R-:W3:Y:S02]  /*0a10*/  LDG.E R0, desc[UR6][R4.64+0x58] ;  /* 0x0000580604007981 */ /* 0x000ee4000c1e1900 */
[----:B---3--:R-:W-:-:S05]  /*0a20*/  FMUL R13, R11, R0 ;  /* 0x000000000b0d7220 */ /* 0x008fca0000400000 */
[----:B------:R3:W-:Y:S04]  /*0a30*/  STG.E desc[UR6][R2.64], R13 ;  /* 0x0000000d02007986 */ /* 0x0007e8000c101906 */
[----:B------:R-:W0:Y:S02]  /*0a40*/  LDG.E R0, desc[UR6][R4.64+0x84] ;  /* 0x0000840604007981 */ /* 0x000e24000c1e1900 */
[----:B0-----:R-:W-:-:S05]  /*0a50*/  FMUL R7, R13, R0 ;  /* 0x000000000d077220 */ /* 0x001fca0000400000 */
[----:B------:R0:W-:Y:S04]  /*0a60*/  STG.E desc[UR6][R2.64], R7 ;  /* 0x0000000702007986 */ /* 0x0001e8000c101906 */
[----:B------:R-:W1:Y:S02]  /*0a70*/  LDG.E R0, desc[UR6][R4.64+0xb0] ;  /* 0x0000b00604007981 */ /* 0x000e64000c1e1900 */
[----:B-1----:R-:W-:-:S05]  /*0a80*/  FMUL R9, R7, R0 ;  /* 0x0000000007097220 */ /* 0x002fca0000400000 */
[----:B------:R1:W-:Y:S04]  /*0a90*/  STG.E desc[UR6][R2.64], R9 ;  /* 0x0000000902007986 */ /* 0x0003e8000c101906 */
[----:B------:R-:W2:Y:S02]  /*0aa0*/  LDG.E R0, desc[UR6][R4.64+0xdc] ;  /* 0x0000dc0604007981 */ /* 0x000ea4000c1e1900 */
[----:B--2---:R-:W-:-:S05]  /*0ab0*/  FMUL R11, R9, R0 ;  /* 0x00000000090b7220 */ /* 0x004fca0000400000 */
[----:B------:R2:W-:Y:S04]  /*0ac0*/  STG.E desc[UR6][R2.64], R11 ;  /* 0x0000000b02007986 */ /* 0x0005e8000c101906 */
[----:B------:R-:W3:Y:S02]  /*0ad0*/  LDG.E R0, desc[UR6][R4.64+0x108] ;  /* 0x0001080604007981 */ /* 0x000ee4000c1e1900 */
[----:B---3--:R-:W-:-:S05]  /*0ae0*/  FMUL R13, R11, R0 ;  /* 0x000000000b0d7220 */ /* 0x008fca0000400000 */
[----:B------:R-:W-:Y:S04]  /*0af0*/  STG.E desc[UR6][R2.64], R13 ;  /* 0x0000000d02007986 */ /* 0x000fe8000c101906 */
[----:B------:R-:W0:Y:S02]  /*0b00*/  LDG.E R0, desc[UR6][R4.64+0x134] ;  /* 0x0001340604007981 */ /* 0x000e24000c1e1900 */
[----:B0-----:R-:W-:-:S05]  /*0b10*/  FMUL R7, R13, R0 ;  /* 0x000000000d077220 */ /* 0x001fca0000400000 */
[----:B------:R-:W-:Y:S04]  /*0b20*/  STG.E desc[UR6][R2.64], R7 ;  /* 0x0000000702007986 */ /* 0x000fe8000c101906 */
[----:B------:R-:W1:Y:S02]  /*0b30*/  LDG.E R0, desc[UR6][R4.64+0x160] ;  /* 0x0001600604007981 */ /* 0x000e64000c1e1900 */
[----:B-1----:R-:W-:-:S05]  /*0b40*/  FMUL R9, R7, R0 ;  /* 0x0000000007097220 */ /* 0x002fca0000400000 */
[----:B------:R-:W-:Y:S04]  /*0b50*/  STG.E desc[UR6][R2.64], R9 ;  /* 0x0000000902007986 */ /* 0x000fe8000c101906 */
[----:B------:R-:W2:Y:S02]  /*0b60*/  LDG.E R0, desc[UR6][R4.64+0x18c] ;  /* 0x00018c0604007981 */ /* 0x000ea4000c1e1900 */
[----:B--2---:R-:W-:-:S05]  /*0b70*/  FMUL R11, R9, R0 ;  /* 0x00000000090b7220 */ /* 0x004fca0000400000 */
[----:B------:R-:W-:Y:S01]  /*0b80*/  STG.E desc[UR6][R2.64], R11 ;  /* 0x0000000b02007986 */ /* 0x000fe2000c101906 */
[----:B------:R-:W-:Y:S05]  /*0b90*/  EXIT ;  /* 0x000000000000794d */ /* 0x000fea0003800000 */
.L_x_128:
[----:B------:R-:W1:Y:S02]  /*0ba0*/  LDC.64 R2, c[0x0][0x388] ;  /* 0x0000e200ff027b82 */ /* 0x000e640000000a00 */
[----:B-1----:R-:W-:Y:S01]  /*0bb0*/  STG.E desc[UR6][R2.64], RZ ;  /* 0x000000ff02007986 */ /* 0x002fe2000c101906 */
[----:B------:R-:W-:Y:S05]  /*0bc0*/  EXIT ;  /* 0x000000000000794d */ /* 0x000fea0003800000 */
        .weak           $__internal_3_$__cuda_sm3x_div_rn_noftz_f32_slowpath
        .type           $__internal_3_$__cuda_sm3x_div_rn_noftz_f32_slowpath,@function
        .size           $__internal_3_$__cuda_sm3x_div_rn_noftz_f32_slowpath,(.L_x_150 - $__internal_3_$__cuda_sm3x_div_rn_noftz_f32_slowpath)
$__internal_3_$__cuda_sm3x_div_rn_noftz_f32_slowpath:
[--C-:B------:R-:W-:Y:S01]  /*0bd0*/  SHF.R.U32.HI R18, RZ, 0x17, R3.reuse ;  /* 0x00000017ff127819 */ /* 0x100fe20000011603 */
[----:B------:R-:W-:Y:S01]  /*0be0*/  BSSY.RECONVERGENT B2, `(.L_x_135) ;  /* 0x0000064000027945 */ /* 0x000fe20003800200 */
[--C-:B------:R-:W-:Y:S01]  /*0bf0*/  SHF.R.U32.HI R22, RZ, 0x17, R0.reuse ;  /* 0x00000017ff167819 */ /* 0x100fe20000011600 */
[----:B------:R-:W-:Y:S01]  /*0c00*/  IMAD.MOV.U32 R21, RZ, RZ, R0 ;  /* 0x000000ffff157224 */ /* 0x000fe200078e0000 */
[----:B------:R-:W-:Y:S01]  /*0c10*/  LOP3.LUT R18, R18, 0xff, RZ, 0xc0, !PT ;  /* 0x000000ff12127812 */ /* 0x000fe200078ec0ff */
[----:B------:R-:W-:Y:S01]  /*0c20*/  IMAD.MOV.U32 R24, RZ, RZ, R3 ;  /* 0x000000ffff187224 */ /* 0x000fe200078e0003 */
        /* <DEDUP_REMOVED lines=30> */
.L_x_136:
[----:B------:R-:W-:Y:S01]  /*0e10*/  LEA R3, R18, 0xc0800000, 0x17 ;  /* 0xc080000012037811 */ /* 0x000fe200078eb8ff */
[----:B------:R-:W-:Y:S04]  /*0e20*/  BSSY.RECONVERGENT B3, `(.L_x_141) ;  /* 0x0000036000037945 */ /* 0x000fe80003800200 */
[----:B------:R-:W-:Y:S02]  /*0e30*/  IMAD.IADD R24, R24, 0x1, -R3 ;  /* 0x0000000118187824 */ /* 0x000fe400078e0a03 */
[----:B------:R-:W-:Y:S02]  /*0e40*/  VIADD R3, R22, 0xffffff81 ;  /* 0xffffff8116037836 */ /* 0x000fe40000000000 */
[----:B------:R-:W0:Y:S01]  /*0e50*/  MUFU.RCP R23, R24 ;  /* 0x0000001800177308 */ /* 0x000e220000001000 */
[----:B------:R-:W-:Y:S01]  /*0e60*/  FADD.FTZ R25, -R24, -RZ ;  /* 0x800000ff18197221 */ /* 0x000fe20000010100 */
[C---:B------:R-:W-:Y:S01]  /*0e70*/  IMAD R0, R3.reuse, -0x800000, R21 ;  /* 0xff80000003007824 */ /* 0x040fe200078e0215 */
[----:B------:R-:W-:-:S05]  /*0e80*/  IADD3 R18, PT, PT, R3, 0x7f, -R18 ;  /* 0x0000007f03127810 */ /* 0x000fca0007ffe812 */
[----:B------:R-:W-:Y:S02]  /*0e90*/  IMAD.IADD R18, R18, 0x1, R19 ;  /* 0x0000000112127824 */ /* 0x000fe400078e0213 */
        /* <DEDUP_REMOVED lines=21> */
[C---:B------:R-:W-:Y:S01]  /*0ff0*/  VIADD R19, R24.reuse, 0x20 ;  /* 0x0000002018137836 */ /* 0x040fe20000000000 */
[C---:B------:R-:W-:Y:S02]  /*1000*/  ISETP.NE.AND P2, PT, R24.reuse, RZ, PT ;  /* 0x000000ff1800720c */ /* 0x040fe40003f45270 */
[----:B------:R-:W-:Y:S02]  /*1010*/  ISETP.NE.AND P1, PT, R24, RZ, PT ;  /* 0x000000ff1800720c */ /* 0x000fe40003f25270 */
[----:B------:R-:W-:Y:S01]  /*1020*/  LOP3.LUT R18, R3, 0x7fffff, RZ, 0xc0, !PT ;  /* 0x007fffff03127812 */ /* 0x000fe200078ec0ff */
[CCC-:B------:R-:W-:Y:S01]  /*1030*/  FFMA.RP R3, R21.reuse, R23.reuse, R22.reuse ;  /* 0x0000001715037223 */ /* 0x1c0fe20000008016 */
[----:B------:R-:W-:Y:S01]  /*1040*/  FFMA.RM R22, R21, R23, R22 ;  /* 0x0000001715167223 */ /* 0x000fe20000004016 */
[----:B------:R-:W-:Y:S01]  /*1050*/  IMAD.MOV R21, RZ, RZ, -R24 ;  /* 0x000000ffff157224 */ /* 0x000fe200078e0a18 */
[----:B------:R-:W-:-:S03]  /*1060*/  LOP3.LUT R18, R18, 0x800000, RZ, 0xfc, !PT ;  /* 0x0080000012127812 */ /* 0x000fc600078efcff */
        /* <DEDUP_REMOVED lines=13> */
.L_x_143:
[----:B------:R-:W-:-:S04]  /*1140*/  LOP3.LUT R0, R0, 0x80000000, RZ, 0xc0, !PT ;  /* 0x8000000000007812 */ /* 0x000fc800078ec0ff */
[----:B------:R-:W-:Y:S01]  /*1150*/  LOP3.LUT R0, R0, 0x7f800000, RZ, 0xfc, !PT ;  /* 0x7f80000000007812 */ /* 0x000fe200078efcff */
[----:B------:R-:W-:Y:S06]  /*1160*/  BRA `(.L_x_144) ;  /* 0x0000000000047947 */ /* 0x000fec0003800000 */
.L_x_142:
[----:B------:R-:W-:-:S07]  /*1170*/  IMAD R0, R18, 0x800000, R0 ;  /* 0x0080000012007824 */ /* 0x000fce00078e0200 */
.L_x_144:
[----:B------:R-:W-:Y:S05]  /*1180*/  BSYNC.RECONVERGENT B3 ;  /* 0x0000000000037941 */ /* 0x000fea0003800200 */
.L_x_141:
[----:B------:R-:W-:Y:S05]  /*1190*/  BRA `(.L_x_145) ;  /* 0x0000000000207947 */ /* 0x000fea0003800000 */
.L_x_140:
[----:B------:R-:W-:-:S04]  /*11a0*/  LOP3.LUT R0, R24, 0x80000000, R21, 0x48, !PT ;  /* 0x8000000018007812 */ /* 0x000fc800078e4815 */
[----:B------:R-:W-:Y:S01]  /*11b0*/  LOP3.LUT R0, R0, 0x7f800000, RZ, 0xfc, !PT ;  /* 0x7f80000000007812 */ /* 0x000fe200078efcff */
[----:B------:R-:W-:Y:S06]  /*11c0*/  BRA `(.L_x_145) ;  /* 0x0000000000147947 */ /* 0x000fec0003800000 */
.L_x_139:
[----:B------:R-:W-:Y:S01]  /*11d0*/  LOP3.LUT R0, R24, 0x80000000, R21, 0x48, !PT ;  /* 0x8000000018007812 */ /* 0x000fe200078e4815 */
[----:B------:R-:W-:Y:S06]  /*11e0*/  BRA `(.L_x_145) ;  /* 0x00000000000c7947 */ /* 0x000fec0003800000 */
.L_x_138:
[----:B------:R-:W0:Y:S01]  /*11f0*/  MUFU.RSQ R0, -QNAN ;  /* 0xffc0000000007908 */ /* 0x000e220000001400 */
[----:B------:R-:W-:Y:S05]  /*1200*/  BRA `(.L_x_145) ;  /* 0x0000000000047947 */ /* 0x000fea0003800000 */
.L_x_137:
[----:B------:R-:W-:-:S07]  /*1210*/  FADD.FTZ R0, R0, R3 ;  /* 0x0000000300007221 */ /* 0x000fce0000010000 */
.L_x_145:
[----:B------:R-:W-:Y:S05]  /*1220*/  BSYNC.RECONVERGENT B2 ;  /* 0x0000000000027941 */ /* 0x000fea0003800200 */
.L_x_135:
[----:B------:R-:W-:-:S04]  /*1230*/  IMAD.MOV.U32 R21, RZ, RZ, 0x0 ;  /* 0x00000000ff157424 */ /* 0x000fc800078e00ff */
[----:B0-----:R-:W-:Y:S05]  /*1240*/  RET.REL.NODEC R20 `(_Z9detKernelPA10_fPf) ;  /* 0xffffffec146c7950 */ /* 0x001fea0003c3ffff */
.L_x_146:
        /* <DEDUP_REMOVED lines=11> */
.L_x_150:


//--------------------- .nv.shared.reserved.0     --------------------------
	.section	.nv.shared.reserved.0,"aw",@nobits
	.weak		__nv_reservedSMEM_offset_0_alias
	.size		__nv_reservedSMEM_offset_0_alias, 0, 64
	.other		__nv_reservedSMEM_offset_0_alias,@"STO_CUDA_RESERVED_SHARED STV_DEFAULT"
__nv_reservedSMEM_offset_0_alias:
	.zero		0
	.zero		64


//--------------------- .nv.shared._Z9detKernelPA10_fPf --------------------------
	.section	.nv.shared._Z9detKernelPA10_fPf,"aw",@nobits
	.sectionflags	@""
	.align	4
.nv.shared._Z9detKernelPA10_fPf:
	.zero		1029


//--------------------- .nv.constant0._Z16inversionKernel1PA10_fS0_S0_S0_S0_ --------------------------
	.section	.nv.constant0._Z16inversionKernel1PA10_fS0_S0_S0_S0_,"a",@progbits
	.sectionflags	@""
	.align	4
.nv.constant0._Z16inversionKernel1PA10_fS0_S0_S0_S0_:
	.zero		936


//--------------------- .nv.constant0._Z15inversionKernelPA10_fS0_S0_S0_S0_ --------------------------
	.section	.nv.constant0._Z15inversionKernelPA10_fS0_S0_S0_S0_,"a",@progbits
	.sectionflags	@""
	.align	4
.nv.constant0._Z15inversionKernelPA10_fS0_S0_S0_S0_:
	.zero		936


//--------------------- .nv.constant0._Z14LUdecompKernelPA10_fS0_S0_ --------------------------
	.section	.nv.constant0._Z14LUdecompKernelPA10_fS0_S0_,"a",@progbits
	.sectionflags	@""
	.align	4
.nv.constant0._Z14LUdecompKernelPA10_fS0_S0_:
	.zero		920


//--------------------- .nv.constant0._Z9detKernelPA10_fPf --------------------------
	.section	.nv.constant0._Z9detKernelPA10_fPf,"a",@progbits
	.sectionflags	@""
	.align	4
.nv.constant0._Z9detKernelPA10_fPf:
	.zero		912


//--------------------- SYMBOLS --------------------------

	.type		.nv.reservedSmem.offset0,@object
	.size		.nv.reservedSmem.offset0,0x4
	.type		.nv.reservedSmem.cap,@object
	.size		.nv.reservedSmem.cap,0x4
